//
// Generated by NVIDIA NVVM Compiler
//
// Compiler Build ID: CL-36424714
// Cuda compilation tools, release 13.0, V13.0.88
// Based on NVVM 20.0.0
//

.version 9.0
.target sm_100
.address_size 64

	// .globl	_Z11SigmoidCudaPKfiPf
// _ZZ16ComputeCostCuda2PKfPKiiPfE4temp has been demoted

.visible .entry _Z11SigmoidCudaPKfiPf(
	.param .u64 .ptr .align 1 _Z11SigmoidCudaPKfiPf_param_0,
	.param .u32 _Z11SigmoidCudaPKfiPf_param_1,
	.param .u64 .ptr .align 1 _Z11SigmoidCudaPKfiPf_param_2
)
{
	.reg .pred 	%p<2>;
	.reg .b32 	%r<8>;
	.reg .b32 	%f<15>;
	.reg .b64 	%rd<8>;

	ld.param.u64 	%rd1, [_Z11SigmoidCudaPKfiPf_param_0];
	ld.param.u32 	%r2, [_Z11SigmoidCudaPKfiPf_param_1];
	ld.param.u64 	%rd2, [_Z11SigmoidCudaPKfiPf_param_2];
	mov.u32 	%r3, %ctaid.x;
	mov.u32 	%r4, %ntid.x;
	mov.u32 	%r5, %tid.x;
	mad.lo.s32 	%r1, %r3, %r4, %r5;
	setp.ge.s32 	%p1, %r1, %r2;
	@%p1 bra 	$L__BB0_2;
	cvta.to.global.u64 	%rd3, %rd1;
	cvta.to.global.u64 	%rd4, %rd2;
	mul.wide.s32 	%rd5, %r1, 4;
	add.s64 	%rd6, %rd3, %rd5;
	ld.global.f32 	%f1, [%rd6];
	fma.rn.f32 	%f2, %f1, 0fBBBB989D, 0f3F000000;
	cvt.sat.f32.f32 	%f3, %f2;
	mov.f32 	%f4, 0f4B400001;
	mov.f32 	%f5, 0f437C0000;
	fma.rm.f32 	%f6, %f3, %f5, %f4;
	add.f32 	%f7, %f6, 0fCB40007F;
	neg.f32 	%f8, %f7;
	fma.rn.f32 	%f9, %f1, 0fBFB8AA3B, %f8;
	fma.rn.f32 	%f10, %f1, 0fB2A57060, %f9;
	mov.b32 	%r6, %f6;
	shl.b32 	%r7, %r6, 23;
	mov.b32 	%f11, %r7;
	ex2.approx.ftz.f32 	%f12, %f10;
	fma.rn.f32 	%f13, %f12, %f11, 0f3F800000;
	rcp.rn.f32 	%f14, %f13;
	add.s64 	%rd7, %rd4, %rd5;
	st.global.f32 	[%rd7], %f14;
$L__BB0_2:
	ret;

}
	// .globl	_Z8ReluCudaPKfiPf
.visible .entry _Z8ReluCudaPKfiPf(
	.param .u64 .ptr .align 1 _Z8ReluCudaPKfiPf_param_0,
	.param .u32 _Z8ReluCudaPKfiPf_param_1,
	.param .u64 .ptr .align 1 _Z8ReluCudaPKfiPf_param_2
)
{
	.reg .pred 	%p<2>;
	.reg .b32 	%r<6>;
	.reg .b32 	%f<3>;
	.reg .b64 	%rd<8>;

	ld.param.u64 	%rd1, [_Z8ReluCudaPKfiPf_param_0];
	ld.param.u32 	%r2, [_Z8ReluCudaPKfiPf_param_1];
	ld.param.u64 	%rd2, [_Z8ReluCudaPKfiPf_param_2];
	mov.u32 	%r3, %ctaid.x;
	mov.u32 	%r4, %ntid.x;
	mov.u32 	%r5, %tid.x;
	mad.lo.s32 	%r1, %r3, %r4, %r5;
	setp.ge.s32 	%p1, %r1, %r2;
	@%p1 bra 	$L__BB1_2;
	cvta.to.global.u64 	%rd3, %rd1;
	cvta.to.global.u64 	%rd4, %rd2;
	mul.wide.s32 	%rd5, %r1, 4;
	add.s64 	%rd6, %rd3, %rd5;
	ld.global.f32 	%f1, [%rd6];
	max.f32 	%f2, %f1, 0f00000000;
	add.s64 	%rd7, %rd4, %rd5;
	st.global.f32 	[%rd7], %f2;
$L__BB1_2:
	ret;

}
	// .globl	_Z19SigmoidBackwardCudaiPKfS0_Pf
.visible .entry _Z19SigmoidBackwardCudaiPKfS0_Pf(
	.param .u32 _Z19SigmoidBackwardCudaiPKfS0_Pf_param_0,
	.param .u64 .ptr .align 1 _Z19SigmoidBackwardCudaiPKfS0_Pf_param_1,
	.param .u64 .ptr .align 1 _Z19SigmoidBackwardCudaiPKfS0_Pf_param_2,
	.param .u64 .ptr .align 1 _Z19SigmoidBackwardCudaiPKfS0_Pf_param_3
)
{
	.reg .pred 	%p<2>;
	.reg .b32 	%r<6>;
	.reg .b32 	%f<7>;
	.reg .b64 	%rd<11>;

	ld.param.u32 	%r2, [_Z19SigmoidBackwardCudaiPKfS0_Pf_param_0];
	ld.param.u64 	%rd1, [_Z19SigmoidBackwardCudaiPKfS0_Pf_param_1];
	ld.param.u64 	%rd2, [_Z19SigmoidBackwardCudaiPKfS0_Pf_param_2];
	ld.param.u64 	%rd3, [_Z19SigmoidBackwardCudaiPKfS0_Pf_param_3];
	mov.u32 	%r3, %ctaid.x;
	mov.u32 	%r4, %ntid.x;
	mov.u32 	%r5, %tid.x;
	mad.lo.s32 	%r1, %r3, %r4, %r5;
	setp.ge.s32 	%p1, %r1, %r2;
	@%p1 bra 	$L__BB2_2;
	cvta.to.global.u64 	%rd4, %rd1;
	cvta.to.global.u64 	%rd5, %rd2;
	cvta.to.global.u64 	%rd6, %rd3;
	mul.wide.s32 	%rd7, %r1, 4;
	add.s64 	%rd8, %rd4, %rd7;
	ld.global.f32 	%f1, [%rd8];
	add.s64 	%rd9, %rd5, %rd7;
	ld.global.f32 	%f2, [%rd9];
	mov.f32 	%f3, 0f3F800000;
	sub.f32 	%f4, %f3, %f2;
	mul.f32 	%f5, %f2, %f4;
	mul.f32 	%f6, %f1, %f5;
	add.s64 	%rd10, %rd6, %rd7;
	st.global.f32 	[%rd10], %f6;
$L__BB2_2:
	ret;

}
	// .globl	_Z16ReluBackwardCudaiPKfS0_Pf
.visible .entry _Z16ReluBackwardCudaiPKfS0_Pf(
	.param .u32 _Z16ReluBackwardCudaiPKfS0_Pf_param_0,
	.param .u64 .ptr .align 1 _Z16ReluBackwardCudaiPKfS0_Pf_param_1,
	.param .u64 .ptr .align 1 _Z16ReluBackwardCudaiPKfS0_Pf_param_2,
	.param .u64 .ptr .align 1 _Z16ReluBackwardCudaiPKfS0_Pf_param_3
)
{
	.reg .pred 	%p<3>;
	.reg .b32 	%r<7>;
	.reg .b32 	%f<3>;
	.reg .b64 	%rd<14>;

	ld.param.u32 	%r2, [_Z16ReluBackwardCudaiPKfS0_Pf_param_0];
	ld.param.u64 	%rd2, [_Z16ReluBackwardCudaiPKfS0_Pf_param_1];
	ld.param.u64 	%rd3, [_Z16ReluBackwardCudaiPKfS0_Pf_param_2];
	ld.param.u64 	%rd4, [_Z16ReluBackwardCudaiPKfS0_Pf_param_3];
	cvta.to.global.u64 	%rd1, %rd4;
	mov.u32 	%r3, %ctaid.x;
	mov.u32 	%r4, %ntid.x;
	mov.u32 	%r5, %tid.x;
	mad.lo.s32 	%r1, %r3, %r4, %r5;
	setp.ge.s32 	%p1, %r1, %r2;
	@%p1 bra 	$L__BB3_4;
	cvta.to.global.u64 	%rd5, %rd3;
	mul.wide.s32 	%rd6, %r1, 4;
	add.s64 	%rd7, %rd5, %rd6;
	ld.global.f32 	%f1, [%rd7];
	setp.leu.f32 	%p2, %f1, 0f00000000;
	@%p2 bra 	$L__BB3_3;
	cvta.to.global.u64 	%rd10, %rd2;
	add.s64 	%rd12, %rd10, %rd6;
	ld.global.f32 	%f2, [%rd12];
	add.s64 	%rd13, %rd1, %rd6;
	st.global.f32 	[%rd13], %f2;
	bra.uni 	$L__BB3_4;
$L__BB3_3:
	add.s64 	%rd9, %rd1, %rd6;
	mov.b32 	%r6, 0;
	st.global.u32 	[%rd9], %r6;
$L__BB3_4:
	ret;

}
	// .globl	_Z15InitParams2CudaPfii
.visible .entry _Z15InitParams2CudaPfii(
	.param .u64 .ptr .align 1 _Z15InitParams2CudaPfii_param_0,
	.param .u32 _Z15InitParams2CudaPfii_param_1,
	.param .u32 _Z15InitParams2CudaPfii_param_2
)
{
	.reg .pred 	%p<2>;
	.reg .b32 	%r<7>;
	.reg .b32 	%f<4>;
	.reg .b64 	%rd<5>;

	ld.param.u64 	%rd1, [_Z15InitParams2CudaPfii_param_0];
	ld.param.u32 	%r3, [_Z15InitParams2CudaPfii_param_1];
	ld.param.u32 	%r2, [_Z15InitParams2CudaPfii_param_2];
	mov.u32 	%r4, %ctaid.x;
	mov.u32 	%r5, %ntid.x;
	mov.u32 	%r6, %tid.x;
	mad.lo.s32 	%r1, %r4, %r5, %r6;
	setp.ge.s32 	%p1, %r1, %r3;
	@%p1 bra 	$L__BB4_2;
	cvta.to.global.u64 	%rd2, %rd1;
	mul.wide.s32 	%rd3, %r1, 4;
	add.s64 	%rd4, %rd2, %rd3;
	ld.global.f32 	%f1, [%rd4];
	cvt.rn.f32.s32 	%f2, %r2;
	div.rn.f32 	%f3, %f1, %f2;
	st.global.f32 	[%rd4], %f3;
$L__BB4_2:
	ret;

}
	// .globl	_Z16ComputeCostCuda2PKfPKiiPf
.visible .entry _Z16ComputeCostCuda2PKfPKiiPf(
	.param .u64 .ptr .align 1 _Z16ComputeCostCuda2PKfPKiiPf_param_0,
	.param .u64 .ptr .align 1 _Z16ComputeCostCuda2PKfPKiiPf_param_1,
	.param .u32 _Z16ComputeCostCuda2PKfPKiiPf_param_2,
	.param .u64 .ptr .align 1 _Z16ComputeCostCuda2PKfPKiiPf_param_3
)
{
	.reg .pred 	%p<19>;
	.reg .b16 	%rs<4>;
	.reg .b32 	%r<60>;
	.reg .b32 	%f<136>;
	.reg .b64 	%rd<10>;
	// demoted variable
	.shared .align 4 .b8 _ZZ16ComputeCostCuda2PKfPKiiPfE4temp[4096];
	ld.param.u64 	%rd2, [_Z16ComputeCostCuda2PKfPKiiPf_param_0];
	ld.param.u64 	%rd3, [_Z16ComputeCostCuda2PKfPKiiPf_param_1];
	ld.param.u32 	%r24, [_Z16ComputeCostCuda2PKfPKiiPf_param_2];
	ld.param.u64 	%rd4, [_Z16ComputeCostCuda2PKfPKiiPf_param_3];
	cvta.to.global.u64 	%rd1, %rd4;
	mov.u32 	%r1, %tid.x;
	mov.u32 	%r25, %ctaid.x;
	mov.u32 	%r26, %ntid.x;
	mad.lo.s32 	%r2, %r25, %r26, %r1;
	setp.ne.s32 	%p1, %r2, 0;
	@%p1 bra 	$L__BB5_2;
	mov.b32 	%r27, 0;
	st.global.u32 	[%rd1], %r27;
$L__BB5_2:
	setp.ge.s32 	%p2, %r2, %r24;
	@%p2 bra 	$L__BB5_4;
	cvta.to.global.u64 	%rd5, %rd3;
	mul.wide.s32 	%rd6, %r2, 4;
	add.s64 	%rd7, %rd5, %rd6;
	ld.global.u32 	%r28, [%rd7];
	cvt.rn.f32.s32 	%f14, %r28;
	cvta.to.global.u64 	%rd8, %rd2;
	add.s64 	%rd9, %rd8, %rd6;
	ld.global.f32 	%f15, [%rd9];
	setp.lt.f32 	%p3, %f15, 0f00800000;
	mul.f32 	%f16, %f15, 0f4B000000;
	selp.f32 	%f17, %f16, %f15, %p3;
	selp.f32 	%f18, 0fC1B80000, 0f00000000, %p3;
	mov.b32 	%r29, %f17;
	add.s32 	%r30, %r29, -1059760811;
	and.b32  	%r31, %r30, -8388608;
	sub.s32 	%r32, %r29, %r31;
	mov.b32 	%f19, %r32;
	cvt.rn.f32.s32 	%f20, %r31;
	fma.rn.f32 	%f21, %f20, 0f34000000, %f18;
	add.f32 	%f22, %f19, 0fBF800000;
	fma.rn.f32 	%f23, %f22, 0fBE055027, 0f3E1039F6;
	fma.rn.f32 	%f24, %f23, %f22, 0fBDF8CDCC;
	fma.rn.f32 	%f25, %f24, %f22, 0f3E0F2955;
	fma.rn.f32 	%f26, %f25, %f22, 0fBE2AD8B9;
	fma.rn.f32 	%f27, %f26, %f22, 0f3E4CED0B;
	fma.rn.f32 	%f28, %f27, %f22, 0fBE7FFF22;
	fma.rn.f32 	%f29, %f28, %f22, 0f3EAAAA78;
	fma.rn.f32 	%f30, %f29, %f22, 0fBF000000;
	mul.f32 	%f31, %f22, %f30;
	fma.rn.f32 	%f32, %f31, %f22, %f22;
	fma.rn.f32 	%f33, %f21, 0f3F317218, %f32;
	setp.gt.u32 	%p4, %r29, 2139095039;
	fma.rn.f32 	%f34, %f17, 0f7F800000, 0f7F800000;
	selp.f32 	%f35, %f34, %f33, %p4;
	setp.eq.f32 	%p5, %f17, 0f00000000;
	selp.f32 	%f36, 0fFF800000, %f35, %p5;
	sub.s32 	%r33, 1, %r28;
	cvt.rn.f32.s32 	%f37, %r33;
	mov.f32 	%f38, 0f3F800000;
	sub.f32 	%f39, %f38, %f15;
	setp.lt.f32 	%p6, %f39, 0f00800000;
	mul.f32 	%f40, %f39, 0f4B000000;
	selp.f32 	%f41, %f40, %f39, %p6;
	selp.f32 	%f42, 0fC1B80000, 0f00000000, %p6;
	mov.b32 	%r34, %f41;
	add.s32 	%r35, %r34, -1059760811;
	and.b32  	%r36, %r35, -8388608;
	sub.s32 	%r37, %r34, %r36;
	mov.b32 	%f43, %r37;
	cvt.rn.f32.s32 	%f44, %r36;
	fma.rn.f32 	%f45, %f44, 0f34000000, %f42;
	add.f32 	%f46, %f43, 0fBF800000;
	fma.rn.f32 	%f47, %f46, 0fBE055027, 0f3E1039F6;
	fma.rn.f32 	%f48, %f47, %f46, 0fBDF8CDCC;
	fma.rn.f32 	%f49, %f48, %f46, 0f3E0F2955;
	fma.rn.f32 	%f50, %f49, %f46, 0fBE2AD8B9;
	fma.rn.f32 	%f51, %f50, %f46, 0f3E4CED0B;
	fma.rn.f32 	%f52, %f51, %f46, 0fBE7FFF22;
	fma.rn.f32 	%f53, %f52, %f46, 0f3EAAAA78;
	fma.rn.f32 	%f54, %f53, %f46, 0fBF000000;
	mul.f32 	%f55, %f46, %f54;
	fma.rn.f32 	%f56, %f55, %f46, %f46;
	fma.rn.f32 	%f57, %f45, 0f3F317218, %f56;
	setp.gt.u32 	%p7, %r34, 2139095039;
	fma.rn.f32 	%f58, %f41, 0f7F800000, 0f7F800000;
	selp.f32 	%f59, %f58, %f57, %p7;
	setp.eq.f32 	%p8, %f41, 0f00000000;
	selp.f32 	%f60, 0fFF800000, %f59, %p8;
	mul.f32 	%f61, %f60, %f37;
	fma.rn.f32 	%f62, %f36, %f14, %f61;
	shl.b32 	%r38, %r1, 2;
	mov.u32 	%r39, _ZZ16ComputeCostCuda2PKfPKiiPfE4temp;
	add.s32 	%r40, %r39, %r38;
	st.shared.f32 	[%r40], %f62;
$L__BB5_4:
	bar.sync 	0;
	setp.ne.s32 	%p9, %r1, 0;
	@%p9 bra 	$L__BB5_19;
	min.s32 	%r3, %r24, 1024;
	setp.lt.s32 	%p10, %r24, 1;
	mov.f32 	%f135, 0f00000000;
	@%p10 bra 	$L__BB5_18;
	and.b32  	%r4, %r3, 15;
	setp.lt.u32 	%p11, %r24, 16;
	mov.f32 	%f135, 0f00000000;
	mov.b32 	%r56, 0;
	@%p11 bra 	$L__BB5_9;
	and.b32  	%r56, %r3, 2032;
	mov.u32 	%r43, _ZZ16ComputeCostCuda2PKfPKiiPfE4temp;
	add.s32 	%r53, %r43, 32;
	cvt.u16.u32 	%rs1, %r3;
	shr.u16 	%rs2, %rs1, 4;
	and.b16  	%rs3, %rs2, 127;
	mul.wide.u16 	%r44, %rs3, 16;
	neg.s32 	%r54, %r44;
	mov.f32 	%f135, 0f00000000;
$L__BB5_8:
	.pragma "nounroll";
	ld.shared.f32 	%f67, [%r53+-32];
	add.f32 	%f68, %f135, %f67;
	ld.shared.f32 	%f69, [%r53+-28];
	add.f32 	%f70, %f68, %f69;
	ld.shared.f32 	%f71, [%r53+-24];
	add.f32 	%f72, %f70, %f71;
	ld.shared.f32 	%f73, [%r53+-20];
	add.f32 	%f74, %f72, %f73;
	ld.shared.f32 	%f75, [%r53+-16];
	add.f32 	%f76, %f74, %f75;
	ld.shared.f32 	%f77, [%r53+-12];
	add.f32 	%f78, %f76, %f77;
	ld.shared.f32 	%f79, [%r53+-8];
	add.f32 	%f80, %f78, %f79;
	ld.shared.f32 	%f81, [%r53+-4];
	add.f32 	%f82, %f80, %f81;
	ld.shared.f32 	%f83, [%r53];
	add.f32 	%f84, %f82, %f83;
	ld.shared.f32 	%f85, [%r53+4];
	add.f32 	%f86, %f84, %f85;
	ld.shared.f32 	%f87, [%r53+8];
	add.f32 	%f88, %f86, %f87;
	ld.shared.f32 	%f89, [%r53+12];
	add.f32 	%f90, %f88, %f89;
	ld.shared.f32 	%f91, [%r53+16];
	add.f32 	%f92, %f90, %f91;
	ld.shared.f32 	%f93, [%r53+20];
	add.f32 	%f94, %f92, %f93;
	ld.shared.f32 	%f95, [%r53+24];
	add.f32 	%f96, %f94, %f95;
	ld.shared.f32 	%f97, [%r53+28];
	add.f32 	%f135, %f96, %f97;
	add.s32 	%r54, %r54, 16;
	add.s32 	%r53, %r53, 64;
	setp.ne.s32 	%p12, %r54, 0;
	@%p12 bra 	$L__BB5_8;
$L__BB5_9:
	setp.eq.s32 	%p13, %r4, 0;
	@%p13 bra 	$L__BB5_18;
	and.b32  	%r12, %r3, 7;
	setp.lt.u32 	%p14, %r4, 8;
	@%p14 bra 	$L__BB5_12;
	shl.b32 	%r45, %r56, 2;
	mov.u32 	%r46, _ZZ16ComputeCostCuda2PKfPKiiPfE4temp;
	add.s32 	%r47, %r46, %r45;
	ld.shared.f32 	%f99, [%r47];
	add.f32 	%f100, %f135, %f99;
	ld.shared.f32 	%f101, [%r47+4];
	add.f32 	%f102, %f100, %f101;
	ld.shared.f32 	%f103, [%r47+8];
	add.f32 	%f104, %f102, %f103;
	ld.shared.f32 	%f105, [%r47+12];
	add.f32 	%f106, %f104, %f105;
	ld.shared.f32 	%f107, [%r47+16];
	add.f32 	%f108, %f106, %f107;
	ld.shared.f32 	%f109, [%r47+20];
	add.f32 	%f110, %f108, %f109;
	ld.shared.f32 	%f111, [%r47+24];
	add.f32 	%f112, %f110, %f111;
	ld.shared.f32 	%f113, [%r47+28];
	add.f32 	%f135, %f112, %f113;
	add.s32 	%r56, %r56, 8;
$L__BB5_12:
	setp.eq.s32 	%p15, %r12, 0;
	@%p15 bra 	$L__BB5_18;
	and.b32  	%r15, %r3, 3;
	setp.lt.u32 	%p16, %r12, 4;
	@%p16 bra 	$L__BB5_15;
	shl.b32 	%r48, %r56, 2;
	mov.u32 	%r49, _ZZ16ComputeCostCuda2PKfPKiiPfE4temp;
	add.s32 	%r50, %r49, %r48;
	ld.shared.f32 	%f115, [%r50];
	add.f32 	%f116, %f135, %f115;
	ld.shared.f32 	%f117, [%r50+4];
	add.f32 	%f118, %f116, %f117;
	ld.shared.f32 	%f119, [%r50+8];
	add.f32 	%f120, %f118, %f119;
	ld.shared.f32 	%f121, [%r50+12];
	add.f32 	%f135, %f120, %f121;
	add.s32 	%r56, %r56, 4;
$L__BB5_15:
	setp.eq.s32 	%p17, %r15, 0;
	@%p17 bra 	$L__BB5_18;
	shl.b32 	%r51, %r56, 2;
	mov.u32 	%r52, _ZZ16ComputeCostCuda2PKfPKiiPfE4temp;
	add.s32 	%r59, %r52, %r51;
	neg.s32 	%r58, %r15;
$L__BB5_17:
	.pragma "nounroll";
	ld.shared.f32 	%f122, [%r59];
	add.f32 	%f135, %f135, %f122;
	add.s32 	%r59, %r59, 4;
	add.s32 	%r58, %r58, 1;
	setp.ne.s32 	%p18, %r58, 0;
	@%p18 bra 	$L__BB5_17;
$L__BB5_18:
	cvt.rn.f32.s32 	%f123, %r24;
	neg.f32 	%f124, %f123;
	div.rn.f32 	%f125, %f135, %f124;
	atom.global.add.f32 	%f126, [%rd1], %f125;
$L__BB5_19:
	ret;

}
	// .globl	_Z13BackwardCuda2iPKiPKfPf
.visible .entry _Z13BackwardCuda2iPKiPKfPf(
	.param .u32 _Z13BackwardCuda2iPKiPKfPf_param_0,
	.param .u64 .ptr .align 1 _Z13BackwardCuda2iPKiPKfPf_param_1,
	.param .u64 .ptr .align 1 _Z13BackwardCuda2iPKiPKfPf_param_2,
	.param .u64 .ptr .align 1 _Z13BackwardCuda2iPKiPKfPf_param_3
)
{
	.reg .pred 	%p<2>;
	.reg .b32 	%r<7>;
	.reg .b32 	%f<9>;
	.reg .b64 	%rd<11>;

	ld.param.u32 	%r2, [_Z13BackwardCuda2iPKiPKfPf_param_0];
	ld.param.u64 	%rd1, [_Z13BackwardCuda2iPKiPKfPf_param_1];
	ld.param.u64 	%rd2, [_Z13BackwardCuda2iPKiPKfPf_param_2];
	ld.param.u64 	%rd3, [_Z13BackwardCuda2iPKiPKfPf_param_3];
	mov.u32 	%r3, %tid.x;
	mov.u32 	%r4, %ctaid.x;
	mov.u32 	%r5, %ntid.x;
	mad.lo.s32 	%r1, %r4, %r5, %r3;
	setp.ge.s32 	%p1, %r1, %r2;
	@%p1 bra 	$L__BB6_2;
	cvta.to.global.u64 	%rd4, %rd1;
	cvta.to.global.u64 	%rd5, %rd2;
	cvta.to.global.u64 	%rd6, %rd3;
	mul.wide.s32 	%rd7, %r1, 4;
	add.s64 	%rd8, %rd4, %rd7;
	ld.global.u32 	%r6, [%rd8];
	cvt.rn.f32.s32 	%f1, %r6;
	add.s64 	%rd9, %rd5, %rd7;
	ld.global.f32 	%f2, [%rd9];
	mov.f32 	%f3, 0f3F800000;
	sub.f32 	%f4, %f3, %f1;
	sub.f32 	%f5, %f3, %f2;
	div.rn.f32 	%f6, %f4, %f5;
	div.rn.f32 	%f7, %f1, %f2;
	sub.f32 	%f8, %f6, %f7;
	add.s64 	%rd10, %rd6, %rd7;
	st.global.f32 	[%rd10], %f8;
$L__BB6_2:
	ret;

}
	// .globl	_Z17UpdateParams2CudafiPKfPf
.visible .entry _Z17UpdateParams2CudafiPKfPf(
	.param .f32 _Z17UpdateParams2CudafiPKfPf_param_0,
	.param .u32 _Z17UpdateParams2CudafiPKfPf_param_1,
	.param .u64 .ptr .align 1 _Z17UpdateParams2CudafiPKfPf_param_2,
	.param .u64 .ptr .align 1 _Z17UpdateParams2CudafiPKfPf_param_3
)
{
	.reg .pred 	%p<2>;
	.reg .b32 	%r<6>;
	.reg .b32 	%f<6>;
	.reg .b64 	%rd<8>;

	ld.param.f32 	%f1, [_Z17UpdateParams2CudafiPKfPf_param_0];
	ld.param.u32 	%r2, [_Z17UpdateParams2CudafiPKfPf_param_1];
	ld.param.u64 	%rd1, [_Z17UpdateParams2CudafiPKfPf_param_2];
	ld.param.u64 	%rd2, [_Z17UpdateParams2CudafiPKfPf_param_3];
	mov.u32 	%r3, %tid.x;
	mov.u32 	%r4, %ctaid.x;
	mov.u32 	%r5, %ntid.x;
	mad.lo.s32 	%r1, %r4, %r5, %r3;
	setp.ge.s32 	%p1, %r1, %r2;
	@%p1 bra 	$L__BB7_2;
	cvta.to.global.u64 	%rd3, %rd1;
	cvta.to.global.u64 	%rd4, %rd2;
	mul.wide.s32 	%rd5, %r1, 4;
	add.s64 	%rd6, %rd3, %rd5;
	ld.global.f32 	%f2, [%rd6];
	mul.f32 	%f3, %f1, %f2;
	add.s64 	%rd7, %rd4, %rd5;
	ld.global.f32 	%f4, [%rd7];
	sub.f32 	%f5, %f4, %f3;
	st.global.f32 	[%rd7], %f5;
$L__BB7_2:
	ret;

}
	// .globl	_Z17UpdateParams3CudafiPKfPf
.visible .entry _Z17UpdateParams3CudafiPKfPf(
	.param .f32 _Z17UpdateParams3CudafiPKfPf_param_0,
	.param .u32 _Z17UpdateParams3CudafiPKfPf_param_1,
	.param .u64 .ptr .align 1 _Z17UpdateParams3CudafiPKfPf_param_2,
	.param .u64 .ptr .align 1 _Z17UpdateParams3CudafiPKfPf_param_3
)
{
	.reg .pred 	%p<2>;
	.reg .b32 	%r<6>;
	.reg .b32 	%f<6>;
	.reg .b64 	%rd<8>;

	ld.param.f32 	%f1, [_Z17UpdateParams3CudafiPKfPf_param_0];
	ld.param.u32 	%r2, [_Z17UpdateParams3CudafiPKfPf_param_1];
	ld.param.u64 	%rd1, [_Z17UpdateParams3CudafiPKfPf_param_2];
	ld.param.u64 	%rd2, [_Z17UpdateParams3CudafiPKfPf_param_3];
	mov.u32 	%r3, %tid.x;
	mov.u32 	%r4, %ctaid.x;
	mov.u32 	%r5, %ntid.x;
	mad.lo.s32 	%r1, %r4, %r5, %r3;
	setp.ge.s32 	%p1, %r1, %r2;
	@%p1 bra 	$L__BB8_2;
	cvta.to.global.u64 	%rd3, %rd1;
	cvta.to.global.u64 	%rd4, %rd2;
	mul.wide.s32 	%rd5, %r1, 4;
	add.s64 	%rd6, %rd3, %rd5;
	ld.global.f32 	%f2, [%rd6];
	mul.f32 	%f3, %f1, %f2;
	add.s64 	%rd7, %rd4, %rd5;
	ld.global.f32 	%f4, [%rd7];
	sub.f32 	%f5, %f4, %f3;
	st.global.f32 	[%rd7], %f5;
$L__BB8_2:
	ret;

}


// ===== COMPILED SASS (sm_100) =====

	.target	sm_100

	.elftype	@"ET_EXEC"


//--------------------- .note.nv.tkinfo           --------------------------
	.section	.note.nv.tkinfo,"",@"SHT_NOTE"
	.sectionflags	@"SHF_NOTE_NV_TKINFO"
	.tkinfo
        /*0018*/ 	.word	0x00000002
        /*0030*/ 	.string	""
        /*0030*/ 	.string	"ptxas"
        /*0030*/ 	.string	"Cuda compilation tools, release 13.0, V13.0.88"
        /*0030*/ 	.string	"Build cuda_13.0.r13.0/compiler.36424714_0"
        /*0030*/ 	.string	"-arch sm_100 -m 64 "



//--------------------- .note.nv.cuinfo           --------------------------
	.section	.note.nv.cuinfo,"",@"SHT_NOTE"
	.sectionflags	@"SHF_NOTE_NV_CUINFO"
        /*0018*/ 	.short	0x0002
        /*001a*/ 	.short	0x0064
        /*001c*/ 	.short	0x0082
	.zero		2


//--------------------- .nv.info                  --------------------------
	.section	.nv.info,"",@"SHT_CUDA_INFO"
	.align	4


	//----- nvinfo : EIATTR_REGCOUNT
	.align		4
        /*0000*/ 	.byte	0x04, 0x2f
        /*0002*/ 	.short	(.L_1 - .L_0)
	.align		4
.L_0:
        /*0004*/ 	.word	index@(_Z11SigmoidCudaPKfiPf)
        /*0008*/ 	.word	0x0000000e


	//----- nvinfo : EIATTR_FRAME_SIZE
	.align		4
.L_1:
        /*000c*/ 	.byte	0x04, 0x11
        /*000e*/ 	.short	(.L_3 - .L_2)
	.align		4
.L_2:
        /*0010*/ 	.word	index@($__internal_3_$__cuda_sm20_rcp_rn_f32_slowpath)
        /*0014*/ 	.word	0x00000000


	//----- nvinfo : EIATTR_FRAME_SIZE
	.align		4
.L_3:
        /*0018*/ 	.byte	0x04, 0x11
        /*001a*/ 	.short	(.L_5 - .L_4)
	.align		4
.L_4:
        /*001c*/ 	.word	index@(_Z11SigmoidCudaPKfiPf)
        /*0020*/ 	.word	0x00000000


	//----- nvinfo : EIATTR_REGCOUNT
	.align		4
.L_5:
        /*0024*/ 	.byte	0x04, 0x2f
        /*0026*/ 	.short	(.L_7 - .L_6)
	.align		4
.L_6:
        /*0028*/ 	.word	index@(_Z8ReluCudaPKfiPf)
        /*002c*/ 	.word	0x0000000a


	//----- nvinfo : EIATTR_FRAME_SIZE
	.align		4
.L_7:
        /*0030*/ 	.byte	0x04, 0x11
        /*0032*/ 	.short	(.L_9 - .L_8)
	.align		4
.L_8:
        /*0034*/ 	.word	index@(_Z8ReluCudaPKfiPf)
        /*0038*/ 	.word	0x00000000


	//----- nvinfo : EIATTR_REGCOUNT
	.align		4
.L_9:
        /*003c*/ 	.byte	0x04, 0x2f
        /*003e*/ 	.short	(.L_11 - .L_10)
	.align		4
.L_10:
        /*0040*/ 	.word	index@(_Z19SigmoidBackwardCudaiPKfS0_Pf)
        /*0044*/ 	.word	0x0000000e


	//----- nvinfo : EIATTR_FRAME_SIZE
	.align		4
.L_11:
        /*0048*/ 	.byte	0x04, 0x11
        /*004a*/ 	.short	(.L_13 - .L_12)
	.align		4
.L_12:
        /*004c*/ 	.word	index@(_Z19SigmoidBackwardCudaiPKfS0_Pf)
        /*0050*/ 	.word	0x00000000


	//----- nvinfo : EIATTR_REGCOUNT
	.align		4
.L_13:
        /*0054*/ 	.byte	0x04, 0x2f
        /*0056*/ 	.short	(.L_15 - .L_14)
	.align		4
.L_14:
        /*0058*/ 	.word	index@(_Z16ReluBackwardCudaiPKfS0_Pf)
        /*005c*/ 	.word	0x0000000a


	//----- nvinfo : EIATTR_FRAME_SIZE
	.align		4
.L_15:
        /*0060*/ 	.byte	0x04, 0x11
        /*0062*/ 	.short	(.L_17 - .L_16)
	.align		4
.L_16:
        /*0064*/ 	.word	index@(_Z16ReluBackwardCudaiPKfS0_Pf)
        /*0068*/ 	.word	0x00000000


	//----- nvinfo : EIATTR_REGCOUNT
	.align		4
.L_17:
        /*006c*/ 	.byte	0x04, 0x2f
        /*006e*/ 	.short	(.L_19 - .L_18)
	.align		4
.L_18:
        /*0070*/ 	.word	index@(_Z15InitParams2CudaPfii)
        /*0074*/ 	.word	0x00000010


	//----- nvinfo : EIATTR_FRAME_SIZE
	.align		4
.L_19:
        /*0078*/ 	.byte	0x04, 0x11
        /*007a*/ 	.short	(.L_21 - .L_20)
	.align		4
.L_20:
        /*007c*/ 	.word	index@($__internal_2_$__cuda_sm3x_div_rn_noftz_f32_slowpath)
        /*0080*/ 	.word	0x00000000


	//----- nvinfo : EIATTR_FRAME_SIZE
	.align		4
.L_21:
        /*0084*/ 	.byte	0x04, 0x11
        /*0086*/ 	.short	(.L_23 - .L_22)
	.align		4
.L_22:
        /*0088*/ 	.word	index@(_Z15InitParams2CudaPfii)
        /*008c*/ 	.word	0x00000000


	//----- nvinfo : EIATTR_REGCOUNT
	.align		4
.L_23:
        /*0090*/ 	.byte	0x04, 0x2f
        /*0092*/ 	.short	(.L_25 - .L_24)
	.align		4
.L_24:
        /*0094*/ 	.word	index@(_Z16ComputeCostCuda2PKfPKiiPf)
        /*0098*/ 	.word	0x00000016


	//----- nvinfo : EIATTR_FRAME_SIZE
	.align		4
.L_25:
        /*009c*/ 	.byte	0x04, 0x11
        /*009e*/ 	.short	(.L_27 - .L_26)
	.align		4
.L_26:
        /*00a0*/ 	.word	index@($__internal_1_$__cuda_sm3x_div_rn_noftz_f32_slowpath)
        /*00a4*/ 	.word	0x00000000


	//----- nvinfo : EIATTR_FRAME_SIZE
	.align		4
.L_27:
        /*00a8*/ 	.byte	0x04, 0x11
        /*00aa*/ 	.short	(.L_29 - .L_28)
	.align		4
.L_28:
        /*00ac*/ 	.word	index@(_Z16ComputeCostCuda2PKfPKiiPf)
        /*00b0*/ 	.word	0x00000000


	//----- nvinfo : EIATTR_REGCOUNT
	.align		4
.L_29:
        /*00b4*/ 	.byte	0x04, 0x2f
        /*00b6*/ 	.short	(.L_31 - .L_30)
	.align		4
.L_30:
        /*00b8*/ 	.word	index@(_Z13BackwardCuda2iPKiPKfPf)
        /*00bc*/ 	.word	0x00000013


	//----- nvinfo : EIATTR_FRAME_SIZE
	.align		4
.L_31:
        /*00c0*/ 	.byte	0x04, 0x11
        /*00c2*/ 	.short	(.L_33 - .L_32)
	.align		4
.L_32:
        /*00c4*/ 	.word	index@($__internal_0_$__cuda_sm3x_div_rn_noftz_f32_slowpath)
        /*00c8*/ 	.word	0x00000000


	//----- nvinfo : EIATTR_FRAME_SIZE
	.align		4
.L_33:
        /*00cc*/ 	.byte	0x04, 0x11
        /*00ce*/ 	.short	(.L_35 - .L_34)
	.align		4
.L_34:
        /*00d0*/ 	.word	index@(_Z13BackwardCuda2iPKiPKfPf)
        /*00d4*/ 	.word	0x00000000


	//----- nvinfo : EIATTR_REGCOUNT
	.align		4
.L_35:
        /*00d8*/ 	.byte	0x04, 0x2f
        /*00da*/ 	.short	(.L_37 - .L_36)
	.align		4
.L_36:
        /*00dc*/ 	.word	index@(_Z17UpdateParams2CudafiPKfPf)
        /*00e0*/ 	.word	0x0000000a


	//----- nvinfo : EIATTR_FRAME_SIZE
	.align		4
.L_37:
        /*00e4*/ 	.byte	0x04, 0x11
        /*00e6*/ 	.short	(.L_39 - .L_38)
	.align		4
.L_38:
        /*00e8*/ 	.word	index@(_Z17UpdateParams2CudafiPKfPf)
        /*00ec*/ 	.word	0x00000000


	//----- nvinfo : EIATTR_REGCOUNT
	.align		4
.L_39:
        /*00f0*/ 	.byte	0x04, 0x2f
        /*00f2*/ 	.short	(.L_41 - .L_40)
	.align		4
.L_40:
        /*00f4*/ 	.word	index@(_Z17UpdateParams3CudafiPKfPf)
        /*00f8*/ 	.word	0x0000000a


	//----- nvinfo : EIATTR_FRAME_SIZE
	.align		4
.L_41:
        /*00fc*/ 	.byte	0x04, 0x11
        /*00fe*/ 	.short	(.L_43 - .L_42)
	.align		4
.L_42:
        /*0100*/ 	.word	index@(_Z17UpdateParams3CudafiPKfPf)
        /*0104*/ 	.word	0x00000000


	//----- nvinfo : EIATTR_MIN_STACK_SIZE
	.align		4
.L_43:
        /*0108*/ 	.byte	0x04, 0x12
        /*010a*/ 	.short	(.L_45 - .L_44)
	.align		4
.L_44:
        /*010c*/ 	.word	index@(_Z17UpdateParams3CudafiPKfPf)
        /*0110*/ 	.word	0x00000000


	//----- nvinfo : EIATTR_MIN_STACK_SIZE
	.align		4
.L_45:
        /*0114*/ 	.byte	0x04, 0x12
        /*0116*/ 	.short	(.L_47 - .L_46)
	.align		4
.L_46:
        /*0118*/ 	.word	index@(_Z17UpdateParams2CudafiPKfPf)
        /*011c*/ 	.word	0x00000000


	//----- nvinfo : EIATTR_MIN_STACK_SIZE
	.align		4
.L_47:
        /*0120*/ 	.byte	0x04, 0x12
        /*0122*/ 	.short	(.L_49 - .L_48)
	.align		4
.L_48:
        /*0124*/ 	.word	index@(_Z13BackwardCuda2iPKiPKfPf)
        /*0128*/ 	.word	0x00000000


	//----- nvinfo : EIATTR_MIN_STACK_SIZE
	.align		4
.L_49:
        /*012c*/ 	.byte	0x04, 0x12
        /*012e*/ 	.short	(.L_51 - .L_50)
	.align		4
.L_50:
        /*0130*/ 	.word	index@(_Z16ComputeCostCuda2PKfPKiiPf)
        /*0134*/ 	.word	0x00000000


	//----- nvinfo : EIATTR_MIN_STACK_SIZE
	.align		4
.L_51:
        /*0138*/ 	.byte	0x04, 0x12
        /*013a*/ 	.short	(.L_53 - .L_52)
	.align		4
.L_52:
        /*013c*/ 	.word	index@(_Z15InitParams2CudaPfii)
        /*0140*/ 	.word	0x00000000


	//----- nvinfo : EIATTR_MIN_STACK_SIZE
	.align		4
.L_53:
        /*0144*/ 	.byte	0x04, 0x12
        /*0146*/ 	.short	(.L_55 - .L_54)
	.align		4
.L_54:
        /*0148*/ 	.word	index@(_Z16ReluBackwardCudaiPKfS0_Pf)
        /*014c*/ 	.word	0x00000000


	//----- nvinfo : EIATTR_MIN_STACK_SIZE
	.align		4
.L_55:
        /*0150*/ 	.byte	0x04, 0x12
        /*0152*/ 	.short	(.L_57 - .L_56)
	.align		4
.L_56:
        /*0154*/ 	.word	index@(_Z19SigmoidBackwardCudaiPKfS0_Pf)
        /*0158*/ 	.word	0x00000000


	//----- nvinfo : EIATTR_MIN_STACK_SIZE
	.align		4
.L_57:
        /*015c*/ 	.byte	0x04, 0x12
        /*015e*/ 	.short	(.L_59 - .L_58)
	.align		4
.L_58:
        /*0160*/ 	.word	index@(_Z8ReluCudaPKfiPf)
        /*0164*/ 	.word	0x00000000


	//----- nvinfo : EIATTR_MIN_STACK_SIZE
	.align		4
.L_59:
        /*0168*/ 	.byte	0x04, 0x12
        /*016a*/ 	.short	(.L_61 - .L_60)
	.align		4
.L_60:
        /*016c*/ 	.word	index@(_Z11SigmoidCudaPKfiPf)
        /*0170*/ 	.word	0x00000000
.L_61:


//--------------------- .nv.compat                --------------------------
	.section	.nv.compat,"",@"SHT_CUDA_COMPAT_INFO"
	.align	4
        /*0000*/ 	.byte	0x02, 0x09, 0x00, 0x00, 0x02, 0x02, 0x01, 0x00, 0x02, 0x05, 0x05, 0x00, 0x03, 0x07, 0x01, 0x01
        /*0010*/ 	.byte	0x02, 0x03, 0x00, 0x00, 0x02, 0x06, 0x01, 0x00, 0x04, 0x0b, 0x08, 0x00, 0x01, 0x00, 0x00, 0x00
        /*0020*/ 	.byte	0x00, 0x00, 0x00, 0x00


//--------------------- .nv.info._Z17UpdateParams3CudafiPKfPf --------------------------
	.section	.nv.info._Z17UpdateParams3CudafiPKfPf,"",@"SHT_CUDA_INFO"
	.sectionflags	@""
	.align	4


	//----- nvinfo : EIATTR_CUDA_API_VERSION
	.align		4
        /*0000*/ 	.byte	0x04, 0x37
        /*0002*/ 	.short	(.L_63 - .L_62)
.L_62:
        /*0004*/ 	.word	0x00000082


	//----- nvinfo : EIATTR_KPARAM_INFO
	.align		4
.L_63:
        /*0008*/ 	.byte	0x04, 0x17
        /*000a*/ 	.short	(.L_65 - .L_64)
.L_64:
        /*000c*/ 	.word	0x00000000
        /*0010*/ 	.short	0x0003
        /*0012*/ 	.short	0x0010
        /*0014*/ 	.byte	0x00, 0xf5, 0x21, 0x00


	//----- nvinfo : EIATTR_KPARAM_INFO
	.align		4
.L_65:
        /*0018*/ 	.byte	0x04, 0x17
        /*001a*/ 	.short	(.L_67 - .L_66)
.L_66:
        /*001c*/ 	.word	0x00000000
        /*0020*/ 	.short	0x0002
        /*0022*/ 	.short	0x0008
        /*0024*/ 	.byte	0x00, 0xf5, 0x21, 0x00


	//----- nvinfo : EIATTR_KPARAM_INFO
	.align		4
.L_67:
        /*0028*/ 	.byte	0x04, 0x17
        /*002a*/ 	.short	(.L_69 - .L_68)
.L_68:
        /*002c*/ 	.word	0x00000000
        /*0030*/ 	.short	0x0001
        /*0032*/ 	.short	0x0004
        /*0034*/ 	.byte	0x00, 0xf0, 0x11, 0x00


	//----- nvinfo : EIATTR_KPARAM_INFO
	.align		4
.L_69:
        /*0038*/ 	.byte	0x04, 0x17
        /*003a*/ 	.short	(.L_71 - .L_70)
.L_70:
        /*003c*/ 	.word	0x00000000
        /*0040*/ 	.short	0x0000
        /*0042*/ 	.short	0x0000
        /*0044*/ 	.byte	0x00, 0xf0, 0x11, 0x00


	//----- nvinfo : EIATTR_SPARSE_MMA_MASK
	.align		4
.L_71:
        /*0048*/ 	.byte	0x03, 0x50
        /*004a*/ 	.short	0x0000


	//----- nvinfo : EIATTR_MAXREG_COUNT
	.align		4
        /*004c*/ 	.byte	0x03, 0x1b
        /*004e*/ 	.short	0x00ff


	//----- nvinfo : EIATTR_MERCURY_ISA_VERSION
	.align		4
        /*0050*/ 	.byte	0x03, 0x5f
        /*0052*/ 	.short	0x0101


	//----- nvinfo : EIATTR_VRC_CTA_INIT_COUNT
	.align		4
        /*0054*/ 	.byte	0x02, 0x4a
	.zero		1
	.zero		1


	//----- nvinfo : EIATTR_EXIT_INSTR_OFFSETS
	.align		4
        /*0058*/ 	.byte	0x04, 0x1c
        /*005a*/ 	.short	(.L_73 - .L_72)


	//   ....[0]....
.L_72:
        /*005c*/ 	.word	0x00000070


	//   ....[1]....
        /*0060*/ 	.word	0x00000120


	//----- nvinfo : EIATTR_CBANK_PARAM_SIZE
	.align		4
.L_73:
        /*0064*/ 	.byte	0x03, 0x19
        /*0066*/ 	.short	0x0018


	//----- nvinfo : EIATTR_PARAM_CBANK
	.align		4
        /*0068*/ 	.byte	0x04, 0x0a
        /*006a*/ 	.short	(.L_75 - .L_74)
	.align		4
.L_74:
        /*006c*/ 	.word	index@(.nv.constant0._Z17UpdateParams3CudafiPKfPf)
        /*0070*/ 	.short	0x0380
        /*0072*/ 	.short	0x0018


	//----- nvinfo : EIATTR_SW_WAR
	.align		4
.L_75:
        /*0074*/ 	.byte	0x04, 0x36
        /*0076*/ 	.short	(.L_77 - .L_76)
.L_76:
        /*0078*/ 	.word	0x00000008
.L_77:


//--------------------- .nv.info._Z17UpdateParams2CudafiPKfPf --------------------------
	.section	.nv.info._Z17UpdateParams2CudafiPKfPf,"",@"SHT_CUDA_INFO"
	.sectionflags	@""
	.align	4


	//----- nvinfo : EIATTR_CUDA_API_VERSION
	.align		4
        /*0000*/ 	.byte	0x04, 0x37
        /*0002*/ 	.short	(.L_79 - .L_78)
.L_78:
        /*0004*/ 	.word	0x00000082


	//----- nvinfo : EIATTR_KPARAM_INFO
	.align		4
.L_79:
        /*0008*/ 	.byte	0x04, 0x17
        /*000a*/ 	.short	(.L_81 - .L_80)
.L_80:
        /*000c*/ 	.word	0x00000000
        /*0010*/ 	.short	0x0003
        /*0012*/ 	.short	0x0010
        /*0014*/ 	.byte	0x00, 0xf5, 0x21, 0x00


	//----- nvinfo : EIATTR_KPARAM_INFO
	.align		4
.L_81:
        /*0018*/ 	.byte	0x04, 0x17
        /*001a*/ 	.short	(.L_83 - .L_82)
.L_82:
        /*001c*/ 	.word	0x00000000
        /*0020*/ 	.short	0x0002
        /*0022*/ 	.short	0x0008
        /*0024*/ 	.byte	0x00, 0xf5, 0x21, 0x00


	//----- nvinfo : EIATTR_KPARAM_INFO
	.align		4
.L_83:
        /*0028*/ 	.byte	0x04, 0x17
        /*002a*/ 	.short	(.L_85 - .L_84)
.L_84:
        /*002c*/ 	.word	0x00000000
        /*0030*/ 	.short	0x0001
        /*0032*/ 	.short	0x0004
        /*0034*/ 	.byte	0x00, 0xf0, 0x11, 0x00


	//----- nvinfo : EIATTR_KPARAM_INFO
	.align		4
.L_85:
        /*0038*/ 	.byte	0x04, 0x17
        /*003a*/ 	.short	(.L_87 - .L_86)
.L_86:
        /*003c*/ 	.word	0x00000000
        /*0040*/ 	.short	0x0000
        /*0042*/ 	.short	0x0000
        /*0044*/ 	.byte	0x00, 0xf0, 0x11, 0x00


	//----- nvinfo : EIATTR_SPARSE_MMA_MASK
	.align		4
.L_87:
        /*0048*/ 	.byte	0x03, 0x50
        /*004a*/ 	.short	0x0000


	//----- nvinfo : EIATTR_MAXREG_COUNT
	.align		4
        /*004c*/ 	.byte	0x03, 0x1b
        /*004e*/ 	.short	0x00ff


	//----- nvinfo : EIATTR_MERCURY_ISA_VERSION
	.align		4
        /*0050*/ 	.byte	0x03, 0x5f
        /*0052*/ 	.short	0x0101


	//----- nvinfo : EIATTR_VRC_CTA_INIT_COUNT
	.align		4
        /*0054*/ 	.byte	0x02, 0x4a
	.zero		1
	.zero		1


	//----- nvinfo : EIATTR_EXIT_INSTR_OFFSETS
	.align		4
        /*0058*/ 	.byte	0x04, 0x1c
        /*005a*/ 	.short	(.L_89 - .L_88)


	//   ....[0]....
.L_88:
        /*005c*/ 	.word	0x00000070


	//   ....[1]....
        /*0060*/ 	.word	0x00000120


	//----- nvinfo : EIATTR_CBANK_PARAM_SIZE
	.align		4
.L_89:
        /*0064*/ 	.byte	0x03, 0x19
        /*0066*/ 	.short	0x0018


	//----- nvinfo : EIATTR_PARAM_CBANK
	.align		4
        /*0068*/ 	.byte	0x04, 0x0a
        /*006a*/ 	.short	(.L_91 - .L_90)
	.align		4
.L_90:
        /*006c*/ 	.word	index@(.nv.constant0._Z17UpdateParams2CudafiPKfPf)
        /*0070*/ 	.short	0x0380
        /*0072*/ 	.short	0x0018


	//----- nvinfo : EIATTR_SW_WAR
	.align		4
.L_91:
        /*0074*/ 	.byte	0x04, 0x36
        /*0076*/ 	.short	(.L_93 - .L_92)
.L_92:
        /*0078*/ 	.word	0x00000008
.L_93:


//--------------------- .nv.info._Z13BackwardCuda2iPKiPKfPf --------------------------
	.section	.nv.info._Z13BackwardCuda2iPKiPKfPf,"",@"SHT_CUDA_INFO"
	.sectionflags	@""
	.align	4


	//----- nvinfo : EIATTR_CUDA_API_VERSION
	.align		4
        /*0000*/ 	.byte	0x04, 0x37
        /*0002*/ 	.short	(.L_95 - .L_94)
.L_94:
        /*0004*/ 	.word	0x00000082


	//----- nvinfo : EIATTR_KPARAM_INFO
	.align		4
.L_95:
        /*0008*/ 	.byte	0x04, 0x17
        /*000a*/ 	.short	(.L_97 - .L_96)
.L_96:
        /*000c*/ 	.word	0x00000000
        /*0010*/ 	.short	0x0003
        /*0012*/ 	.short	0x0018
        /*0014*/ 	.byte	0x00, 0xf5, 0x21, 0x00


	//----- nvinfo : EIATTR_KPARAM_INFO
	.align		4
.L_97:
        /*0018*/ 	.byte	0x04, 0x17
        /*001a*/ 	.short	(.L_99 - .L_98)
.L_98:
        /*001c*/ 	.word	0x00000000
        /*0020*/ 	.short	0x0002
        /*0022*/ 	.short	0x0010
        /*0024*/ 	.byte	0x00, 0xf5, 0x21, 0x00


	//----- nvinfo : EIATTR_KPARAM_INFO
	.align		4
.L_99:
        /*0028*/ 	.byte	0x04, 0x17
        /*002a*/ 	.short	(.L_101 - .L_100)
.L_100:
        /*002c*/ 	.word	0x00000000
        /*0030*/ 	.short	0x0001
        /*0032*/ 	.short	0x0008
        /*0034*/ 	.byte	0x00, 0xf5, 0x21, 0x00


	//----- nvinfo : EIATTR_KPARAM_INFO
	.align		4
.L_101:
        /*0038*/ 	.byte	0x04, 0x17
        /*003a*/ 	.short	(.L_103 - .L_102)
.L_102:
        /*003c*/ 	.word	0x00000000
        /*0040*/ 	.short	0x0000
        /*0042*/ 	.short	0x0000
        /*0044*/ 	.byte	0x00, 0xf0, 0x11, 0x00


	//----- nvinfo : EIATTR_SPARSE_MMA_MASK
	.align		4
.L_103:
        /*0048*/ 	.byte	0x03, 0x50
        /*004a*/ 	.short	0x0000


	//----- nvinfo : EIATTR_MAXREG_COUNT
	.align		4
        /*004c*/ 	.byte	0x03, 0x1b
        /*004e*/ 	.short	0x00ff


	//----- nvinfo : EIATTR_MERCURY_ISA_VERSION
	.align		4
        /*0050*/ 	.byte	0x03, 0x5f
        /*0052*/ 	.short	0x0101


	//----- nvinfo : EIATTR_VRC_CTA_INIT_COUNT
	.align		4
        /*0054*/ 	.byte	0x02, 0x4a
	.zero		1
	.zero		1


	//----- nvinfo : EIATTR_EXIT_INSTR_OFFSETS
	.align		4
        /*0058*/ 	.byte	0x04, 0x1c
        /*005a*/ 	.short	(.L_105 - .L_104)


	//   ....[0]....
.L_104:
        /*005c*/ 	.word	0x00000070


	//   ....[1]....
        /*0060*/ 	.word	0x00000320


	//----- nvinfo : EIATTR_CRS_STACK_SIZE
	.align		4
.L_105:
        /*0064*/ 	.byte	0x04, 0x1e
        /*0066*/ 	.short	(.L_107 - .L_106)
.L_106:
        /*0068*/ 	.word	0x00000000


	//----- nvinfo : EIATTR_CBANK_PARAM_SIZE
	.align		4
.L_107:
        /*006c*/ 	.byte	0x03, 0x19
        /*006e*/ 	.short	0x0020


	//----- nvinfo : EIATTR_PARAM_CBANK
	.align		4
        /*0070*/ 	.byte	0x04, 0x0a
        /*0072*/ 	.short	(.L_109 - .L_108)
	.align		4
.L_108:
        /*0074*/ 	.word	index@(.nv.constant0._Z13BackwardCuda2iPKiPKfPf)
        /*0078*/ 	.short	0x0380
        /*007a*/ 	.short	0x0020


	//----- nvinfo : EIATTR_SW_WAR
	.align		4
.L_109:
        /*007c*/ 	.byte	0x04, 0x36
        /*007e*/ 	.short	(.L_111 - .L_110)
.L_110:
        /*0080*/ 	.word	0x00000008
.L_111:


//--------------------- .nv.info._Z16ComputeCostCuda2PKfPKiiPf --------------------------
	.section	.nv.info._Z16ComputeCostCuda2PKfPKiiPf,"",@"SHT_CUDA_INFO"
	.sectionflags	@""
	.align	4


	//----- nvinfo : EIATTR_CUDA_API_VERSION
	.align		4
        /*0000*/ 	.byte	0x04, 0x37
        /*0002*/ 	.short	(.L_113 - .L_112)
.L_112:
        /*0004*/ 	.word	0x00000082


	//----- nvinfo : EIATTR_KPARAM_INFO
	.align		4
.L_113:
        /*0008*/ 	.byte	0x04, 0x17
        /*000a*/ 	.short	(.L_115 - .L_114)
.L_114:
        /*000c*/ 	.word	0x00000000
        /*0010*/ 	.short	0x0003
        /*0012*/ 	.short	0x0018
        /*0014*/ 	.byte	0x00, 0xf5, 0x21, 0x00


	//----- nvinfo : EIATTR_KPARAM_INFO
	.align		4
.L_115:
        /*0018*/ 	.byte	0x04, 0x17
        /*001a*/ 	.short	(.L_117 - .L_116)
.L_116:
        /*001c*/ 	.word	0x00000000
        /*0020*/ 	.short	0x0002
        /*0022*/ 	.short	0x0010
        /*0024*/ 	.byte	0x00, 0xf0, 0x11, 0x00


	//----- nvinfo : EIATTR_KPARAM_INFO
	.align		4
.L_117:
        /*0028*/ 	.byte	0x04, 0x17
        /*002a*/ 	.short	(.L_119 - .L_118)
.L_118:
        /*002c*/ 	.word	0x00000000
        /*0030*/ 	.short	0x0001
        /*0032*/ 	.short	0x0008
        /*0034*/ 	.byte	0x00, 0xf5, 0x21, 0x00


	//----- nvinfo : EIATTR_KPARAM_INFO
	.align		4
.L_119:
        /*0038*/ 	.byte	0x04, 0x17
        /*003a*/ 	.short	(.L_121 - .L_120)
.L_120:
        /*003c*/ 	.word	0x00000000
        /*0040*/ 	.short	0x0000
        /*0042*/ 	.short	0x0000
        /*0044*/ 	.byte	0x00, 0xf5, 0x21, 0x00


	//----- nvinfo : EIATTR_SPARSE_MMA_MASK
	.align		4
.L_121:
        /*0048*/ 	.byte	0x03, 0x50
        /*004a*/ 	.short	0x0000


	//----- nvinfo : EIATTR_MAXREG_COUNT
	.align		4
        /*004c*/ 	.byte	0x03, 0x1b
        /*004e*/ 	.short	0x00ff


	//----- nvinfo : EIATTR_NUM_BARRIERS
	.align		4
        /*0050*/ 	.byte	0x02, 0x4c
        /*0052*/ 	.byte	0x01
	.zero		1


	//----- nvinfo : EIATTR_MERCURY_ISA_VERSION
	.align		4
        /*0054*/ 	.byte	0x03, 0x5f
        /*0056*/ 	.short	0x0101


	//----- nvinfo : EIATTR_VRC_CTA_INIT_COUNT
	.align		4
        /*0058*/ 	.byte	0x02, 0x4a
	.zero		1
	.zero		1


	//----- nvinfo : EIATTR_EXIT_INSTR_OFFSETS
	.align		4
        /*005c*/ 	.byte	0x04, 0x1c
        /*005e*/ 	.short	(.L_123 - .L_122)


	//   ....[0]....
.L_122:
        /*0060*/ 	.word	0x00000540


	//   ....[1]....
        /*0064*/ 	.word	0x00000c20


	//----- nvinfo : EIATTR_CRS_STACK_SIZE
	.align		4
.L_123:
        /*0068*/ 	.byte	0x04, 0x1e
        /*006a*/ 	.short	(.L_125 - .L_124)
.L_124:
        /*006c*/ 	.word	0x00000000


	//----- nvinfo : EIATTR_CBANK_PARAM_SIZE
	.align		4
.L_125:
        /*0070*/ 	.byte	0x03, 0x19
        /*0072*/ 	.short	0x0020


	//----- nvinfo : EIATTR_PARAM_CBANK
	.align		4
        /*0074*/ 	.byte	0x04, 0x0a
        /*0076*/ 	.short	(.L_127 - .L_126)
	.align		4
.L_126:
        /*0078*/ 	.word	index@(.nv.constant0._Z16ComputeCostCuda2PKfPKiiPf)
        /*007c*/ 	.short	0x0380
        /*007e*/ 	.short	0x0020


	//----- nvinfo : EIATTR_SW_WAR
	.align		4
.L_127:
        /*0080*/ 	.byte	0x04, 0x36
        /*0082*/ 	.short	(.L_129 - .L_128)
.L_128:
        /*0084*/ 	.word	0x00000008
.L_129:


//--------------------- .nv.info._Z15InitParams2CudaPfii --------------------------
	.section	.nv.info._Z15InitParams2CudaPfii,"",@"SHT_CUDA_INFO"
	.sectionflags	@""
	.align	4


	//----- nvinfo : EIATTR_CUDA_API_VERSION
	.align		4
        /*0000*/ 	.byte	0x04, 0x37
        /*0002*/ 	.short	(.L_131 - .L_130)
.L_130:
        /*0004*/ 	.word	0x00000082


	//----- nvinfo : EIATTR_KPARAM_INFO
	.align		4
.L_131:
        /*0008*/ 	.byte	0x04, 0x17
        /*000a*/ 	.short	(.L_133 - .L_132)
.L_132:
        /*000c*/ 	.word	0x00000000
        /*0010*/ 	.short	0x0002
        /*0012*/ 	.short	0x000c
        /*0014*/ 	.byte	0x00, 0xf0, 0x11, 0x00


	//----- nvinfo : EIATTR_KPARAM_INFO
	.align		4
.L_133:
        /*0018*/ 	.byte	0x04, 0x17
        /*001a*/ 	.short	(.L_135 - .L_134)
.L_134:
        /*001c*/ 	.word	0x00000000
        /*0020*/ 	.short	0x0001
        /*0022*/ 	.short	0x0008
        /*0024*/ 	.byte	0x00, 0xf0, 0x11, 0x00


	//----- nvinfo : EIATTR_KPARAM_INFO
	.align		4
.L_135:
        /*0028*/ 	.byte	0x04, 0x17
        /*002a*/ 	.short	(.L_137 - .L_136)
.L_136:
        /*002c*/ 	.word	0x00000000
        /*0030*/ 	.short	0x0000
        /*0032*/ 	.short	0x0000
        /*0034*/ 	.byte	0x00, 0xf5, 0x21, 0x00


	//----- nvinfo : EIATTR_SPARSE_MMA_MASK
	.align		4
.L_137:
        /*0038*/ 	.byte	0x03, 0x50
        /*003a*/ 	.short	0x0000


	//----- nvinfo : EIATTR_MAXREG_COUNT
	.align		4
        /*003c*/ 	.byte	0x03, 0x1b
        /*003e*/ 	.short	0x00ff


	//----- nvinfo : EIATTR_MERCURY_ISA_VERSION
	.align		4
        /*0040*/ 	.byte	0x03, 0x5f
        /*0042*/ 	.short	0x0101


	//----- nvinfo : EIATTR_VRC_CTA_INIT_COUNT
	.align		4
        /*0044*/ 	.byte	0x02, 0x4a
	.zero		1
	.zero		1


	//----- nvinfo : EIATTR_EXIT_INSTR_OFFSETS
	.align		4
        /*0048*/ 	.byte	0x04, 0x1c
        /*004a*/ 	.short	(.L_139 - .L_138)


	//   ....[0]....
.L_138:
        /*004c*/ 	.word	0x00000070


	//   ....[1]....
        /*0050*/ 	.word	0x000001c0


	//----- nvinfo : EIATTR_CRS_STACK_SIZE
	.align		4
.L_139:
        /*0054*/ 	.byte	0x04, 0x1e
        /*0056*/ 	.short	(.L_141 - .L_140)
.L_140:
        /*0058*/ 	.word	0x00000000


	//----- nvinfo : EIATTR_CBANK_PARAM_SIZE
	.align		4
.L_141:
        /*005c*/ 	.byte	0x03, 0x19
        /*005e*/ 	.short	0x0010


	//----- nvinfo : EIATTR_PARAM_CBANK
	.align		4
        /*0060*/ 	.byte	0x04, 0x0a
        /*0062*/ 	.short	(.L_143 - .L_142)
	.align		4
.L_142:
        /*0064*/ 	.word	index@(.nv.constant0._Z15InitParams2CudaPfii)
        /*0068*/ 	.short	0x0380
        /*006a*/ 	.short	0x0010


	//----- nvinfo : EIATTR_SW_WAR
	.align		4
.L_143:
        /*006c*/ 	.byte	0x04, 0x36
        /*006e*/ 	.short	(.L_145 - .L_144)
.L_144:
        /*0070*/ 	.word	0x00000008
.L_145:


//--------------------- .nv.info._Z16ReluBackwardCudaiPKfS0_Pf --------------------------
	.section	.nv.info._Z16ReluBackwardCudaiPKfS0_Pf,"",@"SHT_CUDA_INFO"
	.sectionflags	@""
	.align	4


	//----- nvinfo : EIATTR_CUDA_API_VERSION
	.align		4
        /*0000*/ 	.byte	0x04, 0x37
        /*0002*/ 	.short	(.L_147 - .L_146)
.L_146:
        /*0004*/ 	.word	0x00000082


	//----- nvinfo : EIATTR_KPARAM_INFO
	.align		4
.L_147:
        /*0008*/ 	.byte	0x04, 0x17
        /*000a*/ 	.short	(.L_149 - .L_148)
.L_148:
        /*000c*/ 	.word	0x00000000
        /*0010*/ 	.short	0x0003
        /*0012*/ 	.short	0x0018
        /*0014*/ 	.byte	0x00, 0xf5, 0x21, 0x00


	//----- nvinfo : EIATTR_KPARAM_INFO
	.align		4
.L_149:
        /*0018*/ 	.byte	0x04, 0x17
        /*001a*/ 	.short	(.L_151 - .L_150)
.L_150:
        /*001c*/ 	.word	0x00000000
        /*0020*/ 	.short	0x0002
        /*0022*/ 	.short	0x0010
        /*0024*/ 	.byte	0x00, 0xf5, 0x21, 0x00


	//----- nvinfo : EIATTR_KPARAM_INFO
	.align		4
.L_151:
        /*0028*/ 	.byte	0x04, 0x17
        /*002a*/ 	.short	(.L_153 - .L_152)
.L_152:
        /*002c*/ 	.word	0x00000000
        /*0030*/ 	.short	0x0001
        /*0032*/ 	.short	0x0008
        /*0034*/ 	.byte	0x00, 0xf5, 0x21, 0x00


	//----- nvinfo : EIATTR_KPARAM_INFO
	.align		4
.L_153:
        /*0038*/ 	.byte	0x04, 0x17
        /*003a*/ 	.short	(.L_155 - .L_154)
.L_154:
        /*003c*/ 	.word	0x00000000
        /*0040*/ 	.short	0x0000
        /*0042*/ 	.short	0x0000
        /*0044*/ 	.byte	0x00, 0xf0, 0x11, 0x00


	//----- nvinfo : EIATTR_SPARSE_MMA_MASK
	.align		4
.L_155:
        /*0048*/ 	.byte	0x03, 0x50
        /*004a*/ 	.short	0x0000


	//----- nvinfo : EIATTR_MAXREG_COUNT
	.align		4
        /*004c*/ 	.byte	0x03, 0x1b
        /*004e*/ 	.short	0x00ff


	//----- nvinfo : EIATTR_MERCURY_ISA_VERSION
	.align		4
        /*0050*/ 	.byte	0x03, 0x5f
        /*0052*/ 	.short	0x0101


	//----- nvinfo : EIATTR_VRC_CTA_INIT_COUNT
	.align		4
        /*0054*/ 	.byte	0x02, 0x4a
	.zero		1
	.zero		1


	//----- nvinfo : EIATTR_EXIT_INSTR_OFFSETS
	.align		4
        /*0058*/ 	.byte	0x04, 0x1c
        /*005a*/ 	.short	(.L_157 - .L_156)


	//   ....[0]....
.L_156:
        /*005c*/ 	.word	0x00000070


	//   ....[1]....
        /*0060*/ 	.word	0x00000140


	//   ....[2]....
        /*0064*/ 	.word	0x00000180


	//----- nvinfo : EIATTR_CRS_STACK_SIZE
	.align		4
.L_157:
        /*0068*/ 	.byte	0x04, 0x1e
        /*006a*/ 	.short	(.L_159 - .L_158)
.L_158:
        /*006c*/ 	.word	0x00000000


	//----- nvinfo : EIATTR_CBANK_PARAM_SIZE
	.align		4
.L_159:
        /*0070*/ 	.byte	0x03, 0x19
        /*0072*/ 	.short	0x0020


	//----- nvinfo : EIATTR_PARAM_CBANK
	.align		4
        /*0074*/ 	.byte	0x04, 0x0a
        /*0076*/ 	.short	(.L_161 - .L_160)
	.align		4
.L_160:
        /*0078*/ 	.word	index@(.nv.constant0._Z16ReluBackwardCudaiPKfS0_Pf)
        /*007c*/ 	.short	0x0380
        /*007e*/ 	.short	0x0020


	//----- nvinfo : EIATTR_SW_WAR
	.align		4
.L_161:
        /*0080*/ 	.byte	0x04, 0x36
        /*0082*/ 	.short	(.L_163 - .L_162)
.L_162:
        /*0084*/ 	.word	0x00000008
.L_163:


//--------------------- .nv.info._Z19SigmoidBackwardCudaiPKfS0_Pf --------------------------
	.section	.nv.info._Z19SigmoidBackwardCudaiPKfS0_Pf,"",@"SHT_CUDA_INFO"
	.sectionflags	@""
	.align	4


	//----- nvinfo : EIATTR_CUDA_API_VERSION
	.align		4
        /*0000*/ 	.byte	0x04, 0x37
        /*0002*/ 	.short	(.L_165 - .L_164)
.L_164:
        /*0004*/ 	.word	0x00000082


	//----- nvinfo : EIATTR_KPARAM_INFO
	.align		4
.L_165:
        /*0008*/ 	.byte	0x04, 0x17
        /*000a*/ 	.short	(.L_167 - .L_166)
.L_166:
        /*000c*/ 	.word	0x00000000
        /*0010*/ 	.short	0x0003
        /*0012*/ 	.short	0x0018
        /*0014*/ 	.byte	0x00, 0xf5, 0x21, 0x00


	//----- nvinfo : EIATTR_KPARAM_INFO
	.align		4
.L_167:
        /*0018*/ 	.byte	0x04, 0x17
        /*001a*/ 	.short	(.L_169 - .L_168)
.L_168:
        /*001c*/ 	.word	0x00000000
        /*0020*/ 	.short	0x0002
        /*0022*/ 	.short	0x0010
        /*0024*/ 	.byte	0x00, 0xf5, 0x21, 0x00


	//----- nvinfo : EIATTR_KPARAM_INFO
	.align		4
.L_169:
        /*0028*/ 	.byte	0x04, 0x17
        /*002a*/ 	.short	(.L_171 - .L_170)
.L_170:
        /*002c*/ 	.word	0x00000000
        /*0030*/ 	.short	0x0001
        /*0032*/ 	.short	0x0008
        /*0034*/ 	.byte	0x00, 0xf5, 0x21, 0x00


	//----- nvinfo : EIATTR_KPARAM_INFO
	.align		4
.L_171:
        /*0038*/ 	.byte	0x04, 0x17
        /*003a*/ 	.short	(.L_173 - .L_172)
.L_172:
        /*003c*/ 	.word	0x00000000
        /*0040*/ 	.short	0x0000
        /*0042*/ 	.short	0x0000
        /*0044*/ 	.byte	0x00, 0xf0, 0x11, 0x00


	//----- nvinfo : EIATTR_SPARSE_MMA_MASK
	.align		4
.L_173:
        /*0048*/ 	.byte	0x03, 0x50
        /*004a*/ 	.short	0x0000


	//----- nvinfo : EIATTR_MAXREG_COUNT
	.align		4
        /*004c*/ 	.byte	0x03, 0x1b
        /*004e*/ 	.short	0x00ff


	//----- nvinfo : EIATTR_MERCURY_ISA_VERSION
	.align		4
        /*0050*/ 	.byte	0x03, 0x5f
        /*0052*/ 	.short	0x0101


	//----- nvinfo : EIATTR_VRC_CTA_INIT_COUNT
	.align		4
        /*0054*/ 	.byte	0x02, 0x4a
	.zero		1
	.zero		1


	//----- nvinfo : EIATTR_EXIT_INSTR_OFFSETS
	.align		4
        /*0058*/ 	.byte	0x04, 0x1c
        /*005a*/ 	.short	(.L_175 - .L_174)


	//   ....[0]....
.L_174:
        /*005c*/ 	.word	0x00000070


	//   ....[1]....
        /*0060*/ 	.word	0x00000150


	//----- nvinfo : EIATTR_CBANK_PARAM_SIZE
	.align		4
.L_175:
        /*0064*/ 	.byte	0x03, 0x19
        /*0066*/ 	.short	0x0020


	//----- nvinfo : EIATTR_PARAM_CBANK
	.align		4
        /*0068*/ 	.byte	0x04, 0x0a
        /*006a*/ 	.short	(.L_177 - .L_176)
	.align		4
.L_176:
        /*006c*/ 	.word	index@(.nv.constant0._Z19SigmoidBackwardCudaiPKfS0_Pf)
        /*0070*/ 	.short	0x0380
        /*0072*/ 	.short	0x0020


	//----- nvinfo : EIATTR_SW_WAR
	.align		4
.L_177:
        /*0074*/ 	.byte	0x04, 0x36
        /*0076*/ 	.short	(.L_179 - .L_178)
.L_178:
        /*0078*/ 	.word	0x00000008
.L_179:


//--------------------- .nv.info._Z8ReluCudaPKfiPf --------------------------
	.section	.nv.info._Z8ReluCudaPKfiPf,"",@"SHT_CUDA_INFO"
	.sectionflags	@""
	.align	4


	//----- nvinfo : EIATTR_CUDA_API_VERSION
	.align		4
        /*0000*/ 	.byte	0x04, 0x37
        /*0002*/ 	.short	(.L_181 - .L_180)
.L_180:
        /*0004*/ 	.word	0x00000082


	//----- nvinfo : EIATTR_KPARAM_INFO
	.align		4
.L_181:
        /*0008*/ 	.byte	0x04, 0x17
        /*000a*/ 	.short	(.L_183 - .L_182)
.L_182:
        /*000c*/ 	.word	0x00000000
        /*0010*/ 	.short	0x0002
        /*0012*/ 	.short	0x0010
        /*0014*/ 	.byte	0x00, 0xf5, 0x21, 0x00


	//----- nvinfo : EIATTR_KPARAM_INFO
	.align		4
.L_183:
        /*0018*/ 	.byte	0x04, 0x17
        /*001a*/ 	.short	(.L_185 - .L_184)
.L_184:
        /*001c*/ 	.word	0x00000000
        /*0020*/ 	.short	0x0001
        /*0022*/ 	.short	0x0008
        /*0024*/ 	.byte	0x00, 0xf0, 0x11, 0x00


	//----- nvinfo : EIATTR_KPARAM_INFO
	.align		4
.L_185:
        /*0028*/ 	.byte	0x04, 0x17
        /*002a*/ 	.short	(.L_187 - .L_186)
.L_186:
        /*002c*/ 	.word	0x00000000
        /*0030*/ 	.short	0x0000
        /*0032*/ 	.short	0x0000
        /*0034*/ 	.byte	0x00, 0xf5, 0x21, 0x00


	//----- nvinfo : EIATTR_SPARSE_MMA_MASK
	.align		4
.L_187:
        /*0038*/ 	.byte	0x03, 0x50
        /*003a*/ 	.short	0x0000


	//----- nvinfo : EIATTR_MAXREG_COUNT
	.align		4
        /*003c*/ 	.byte	0x03, 0x1b
        /*003e*/ 	.short	0x00ff


	//----- nvinfo : EIATTR_MERCURY_ISA_VERSION
	.align		4
        /*0040*/ 	.byte	0x03, 0x5f
        /*0042*/ 	.short	0x0101


	//----- nvinfo : EIATTR_VRC_CTA_INIT_COUNT
	.align		4
        /*0044*/ 	.byte	0x02, 0x4a
	.zero		1
	.zero		1


	//----- nvinfo : EIATTR_EXIT_INSTR_OFFSETS
	.align		4
        /*0048*/ 	.byte	0x04, 0x1c
        /*004a*/ 	.short	(.L_189 - .L_188)


	//   ....[0]....
.L_188:
        /*004c*/ 	.word	0x00000070


	//   ....[1]....
        /*0050*/ 	.word	0x00000100


	//----- nvinfo : EIATTR_CBANK_PARAM_SIZE
	.align		4
.L_189:
        /*0054*/ 	.byte	0x03, 0x19
        /*0056*/ 	.short	0x0018


	//----- nvinfo : EIATTR_PARAM_CBANK
	.align		4
        /*0058*/ 	.byte	0x04, 0x0a
        /*005a*/ 	.short	(.L_191 - .L_190)
	.align		4
.L_190:
        /*005c*/ 	.word	index@(.nv.constant0._Z8ReluCudaPKfiPf)
        /*0060*/ 	.short	0x0380
        /*0062*/ 	.short	0x0018


	//----- nvinfo : EIATTR_SW_WAR
	.align		4
.L_191:
        /*0064*/ 	.byte	0x04, 0x36
        /*0066*/ 	.short	(.L_193 - .L_192)
.L_192:
        /*0068*/ 	.word	0x00000008
.L_193:


//--------------------- .nv.info._Z11SigmoidCudaPKfiPf --------------------------
	.section	.nv.info._Z11SigmoidCudaPKfiPf,"",@"SHT_CUDA_INFO"
	.sectionflags	@""
	.align	4


	//----- nvinfo : EIATTR_CUDA_API_VERSION
	.align		4
        /*0000*/ 	.byte	0x04, 0x37
        /*0002*/ 	.short	(.L_195 - .L_194)
.L_194:
        /*0004*/ 	.word	0x00000082


	//----- nvinfo : EIATTR_KPARAM_INFO
	.align		4
.L_195:
        /*0008*/ 	.byte	0x04, 0x17
        /*000a*/ 	.short	(.L_197 - .L_196)
.L_196:
        /*000c*/ 	.word	0x00000000
        /*0010*/ 	.short	0x0002
        /*0012*/ 	.short	0x0010
        /*0014*/ 	.byte	0x00, 0xf5, 0x21, 0x00


	//----- nvinfo : EIATTR_KPARAM_INFO
	.align		4
.L_197:
        /*0018*/ 	.byte	0x04, 0x17
        /*001a*/ 	.short	(.L_199 - .L_198)
.L_198:
        /*001c*/ 	.word	0x00000000
        /*0020*/ 	.short	0x0001
        /*0022*/ 	.short	0x0008
        /*0024*/ 	.byte	0x00, 0xf0, 0x11, 0x00


	//----- nvinfo : EIATTR_KPARAM_INFO
	.align		4
.L_199:
        /*0028*/ 	.byte	0x04, 0x17
        /*002a*/ 	.short	(.L_201 - .L_200)
.L_200:
        /*002c*/ 	.word	0x00000000
        /*0030*/ 	.short	0x0000
        /*0032*/ 	.short	0x0000
        /*0034*/ 	.byte	0x00, 0xf5, 0x21, 0x00


	//----- nvinfo : EIATTR_SPARSE_MMA_MASK
	.align		4
.L_201:
        /*0038*/ 	.byte	0x03, 0x50
        /*003a*/ 	.short	0x0000


	//----- nvinfo : EIATTR_MAXREG_COUNT
	.align		4
        /*003c*/ 	.byte	0x03, 0x1b
        /*003e*/ 	.short	0x00ff


	//----- nvinfo : EIATTR_MERCURY_ISA_VERSION
	.align		4
        /*0040*/ 	.byte	0x03, 0x5f
        /*0042*/ 	.short	0x0101


	//----- nvinfo : EIATTR_VRC_CTA_INIT_COUNT
	.align		4
        /*0044*/ 	.byte	0x02, 0x4a
	.zero		1
	.zero		1


	//----- nvinfo : EIATTR_EXIT_INSTR_OFFSETS
	.align		4
        /*0048*/ 	.byte	0x04, 0x1c
        /*004a*/ 	.short	(.L_203 - .L_202)


	//   ....[0]....
.L_202:
        /*004c*/ 	.word	0x00000070


	//   ....[1]....
        /*0050*/ 	.word	0x00000260


	//----- nvinfo : EIATTR_CRS_STACK_SIZE
	.align		4
.L_203:
        /*0054*/ 	.byte	0x04, 0x1e
        /*0056*/ 	.short	(.L_205 - .L_204)
.L_204:
        /*0058*/ 	.word	0x00000000


	//----- nvinfo : EIATTR_CBANK_PARAM_SIZE
	.align		4
.L_205:
        /*005c*/ 	.byte	0x03, 0x19
        /*005e*/ 	.short	0x0018


	//----- nvinfo : EIATTR_PARAM_CBANK
	.align		4
        /*0060*/ 	.byte	0x04, 0x0a
        /*0062*/ 	.short	(.L_207 - .L_206)
	.align		4
.L_206:
        /*0064*/ 	.word	index@(.nv.constant0._Z11SigmoidCudaPKfiPf)
        /*0068*/ 	.short	0x0380
        /*006a*/ 	.short	0x0018


	//----- nvinfo : EIATTR_SW_WAR
	.align		4
.L_207:
        /*006c*/ 	.byte	0x04, 0x36
        /*006e*/ 	.short	(.L_209 - .L_208)
.L_208:
        /*0070*/ 	.word	0x00000008
.L_209:


//--------------------- .nv.callgraph             --------------------------
	.section	.nv.callgraph,"",@"SHT_CUDA_CALLGRAPH"
	.align	4
	.sectionentsize	8
	.align		4
        /*0000*/ 	.word	0x00000000
	.align		4
        /*0004*/ 	.word	0xffffffff
	.align		4
        /*0008*/ 	.word	0x00000000
	.align		4
        /*000c*/ 	.word	0xfffffffe
	.align		4
        /*0010*/ 	.word	0x00000000
	.align		4
        /*0014*/ 	.word	0xfffffffd
	.align		4
        /*0018*/ 	.word	0x00000000
	.align		4
        /*001c*/ 	.word	0xfffffffc


//--------------------- .text._Z17UpdateParams3CudafiPKfPf --------------------------
	.section	.text._Z17UpdateParams3CudafiPKfPf,"ax",@progbits
	.align	128
        .global         _Z17UpdateParams3CudafiPKfPf
        .type           _Z17UpdateParams3CudafiPKfPf,@function
        .size           _Z17UpdateParams3CudafiPKfPf,(.L_x_66 - _Z17UpdateParams3CudafiPKfPf)
        .other          _Z17UpdateParams3CudafiPKfPf,@"STO_CUDA_ENTRY STV_DEFAULT"
_Z17UpdateParams3CudafiPKfPf:
.text._Z17UpdateParams3CudafiPKfPf:
[----:B------:R-:W-:Y:S01]  /*0000*/  LDC R1, c[0x0][0x37c] ;  /* 0x0000df00ff017b82 */ /* 0x000fe20000000800 */
[----:B------:R-:W0:Y:S07]  /*0010*/  S2R R7, SR_TID.X ;  /* 0x0000000000077919 */ /* 0x000e2e0000002100 */
[----:B------:R-:W0:Y:S01]  /*0020*/  S2UR UR4, SR_CTAID.X ;  /* 0x00000000000479c3 */ /* 0x000e220000002500 */
[----:B------:R-:W1:Y:S07]  /*0030*/  LDCU UR5, c[0x0][0x384] ;  /* 0x00007080ff0577ac */ /* 0x000e6e0008000800 */
[----:B------:R-:W0:Y:S02]  /*0040*/  LDC R0, c[0x0][0x360] ;  /* 0x0000d800ff007b82 */ /* 0x000e240000000800 */
[----:B0-----:R-:W-:-:S05]  /*0050*/  IMAD R7, R0, UR4, R7 ;  /* 0x0000000400077c24 */ /* 0x001fca000f8e0207 */
[----:B-1----:R-:W-:-:S13]  /*0060*/  ISETP.GE.AND P0, PT, R7, UR5, PT ;  /* 0x0000000507007c0c */ /* 0x002fda000bf06270 */
[----:B------:R-:W-:Y:S05]  /*0070*/  @P0 EXIT ;  /* 0x000000000000094d */ /* 0x000fea0003800000 */
[----:B------:R-:W0:Y:S01]  /*0080*/  LDC.64 R2, c[0x0][0x388] ;  /* 0x0000e200ff027b82 */ /* 0x000e220000000a00 */
[----:B------:R-:W1:Y:S01]  /*0090*/  LDCU.64 UR4, c[0x0][0x358] ;  /* 0x00006b00ff0477ac */ /* 0x000e620008000a00 */
[----:B------:R-:W2:Y:S06]  /*00a0*/  LDCU UR6, c[0x0][0x380] ;  /* 0x00007000ff0677ac */ /* 0x000eac0008000800 */
[----:B------:R-:W3:Y:S01]  /*00b0*/  LDC.64 R4, c[0x0][0x390] ;  /* 0x0000e400ff047b82 */ /* 0x000ee20000000a00 */
[----:B0-----:R-:W-:-:S06]  /*00c0*/  IMAD.WIDE R2, R7, 0x4, R2 ;  /* 0x0000000407027825 */ /* 0x001fcc00078e0202 */
[----:B-1----:R-:W2:Y:S01]  /*00d0*/  LDG.E R2, desc[UR4][R2.64] ;  /* 0x0000000402027981 */ /* 0x002ea2000c1e1900 */
[----:B---3--:R-:W-:-:S05]  /*00e0*/  IMAD.WIDE R4, R7, 0x4, R4 ;  /* 0x0000000407047825 */ /* 0x008fca00078e0204 */
[----:B------:R-:W2:Y:S02]  /*00f0*/  LDG.E R7, desc[UR4][R4.64] ;  /* 0x0000000404077981 */ /* 0x000ea4000c1e1900 */
[----:B--2---:R-:W-:-:S05]  /*0100*/  FFMA R7, -R2, UR6, R7 ;  /* 0x0000000602077c23 */ /* 0x004fca0008000107 */
[----:B------:R-:W-:Y:S01]  /*0110*/  STG.E desc[UR4][R4.64], R7 ;  /* 0x0000000704007986 */ /* 0x000fe2000c101904 */
[----:B------:R-:W-:Y:S05]  /*0120*/  EXIT ;  /* 0x000000000000794d */ /* 0x000fea0003800000 */
.L_x_0:
[----:B------:R-:W-:-:S00]  /*0130*/  BRA `(.L_x_0) ;  /* 0xfffffffc00fc7947 */ /* 0x000fc0000383ffff */
[----:B------:R-:W-:-:S00]  /*0140*/  NOP ;  /* 0x0000000000007918 */ /* 0x000fc00000000000 */
        /* <DEDUP_REMOVED lines=11> */
.L_x_66:


//--------------------- .text._Z17UpdateParams2CudafiPKfPf --------------------------
	.section	.text._Z17UpdateParams2CudafiPKfPf,"ax",@progbits
	.align	128
        .global         _Z17UpdateParams2CudafiPKfPf
        .type           _Z17UpdateParams2CudafiPKfPf,@function
        .size           _Z17UpdateParams2CudafiPKfPf,(.L_x_67 - _Z17UpdateParams2CudafiPKfPf)
        .other          _Z17UpdateParams2CudafiPKfPf,@"STO_CUDA_ENTRY STV_DEFAULT"
_Z17UpdateParams2CudafiPKfPf:
.text._Z17UpdateParams2CudafiPKfPf:
        /* <DEDUP_REMOVED lines=19> */
.L_x_1:
        /* <DEDUP_REMOVED lines=13> */
.L_x_67:


//--------------------- .text._Z13BackwardCuda2iPKiPKfPf --------------------------
	.section	.text._Z13BackwardCuda2iPKiPKfPf,"ax",@progbits
	.align	128
        .global         _Z13BackwardCuda2iPKiPKfPf
        .type           _Z13BackwardCuda2iPKiPKfPf,@function
        .size           _Z13BackwardCuda2iPKiPKfPf,(.L_x_62 - _Z13BackwardCuda2iPKiPKfPf)
        .other          _Z13BackwardCuda2iPKiPKfPf,@"STO_CUDA_ENTRY STV_DEFAULT"
_Z13BackwardCuda2iPKiPKfPf:
.text._Z13BackwardCuda2iPKiPKfPf:
        /* <DEDUP_REMOVED lines=9> */
[----:B------:R-:W1:Y:S07]  /*0090*/  LDCU.64 UR4, c[0x0][0x358] ;  /* 0x00006b00ff0477ac */ /* 0x000e6e0008000a00 */
[----:B------:R-:W2:Y:S01]  /*00a0*/  LDC.64 R8, c[0x0][0x388] ;  /* 0x0000e200ff087b82 */ /* 0x000ea20000000a00 */
[----:B0-----:R-:W-:-:S05]  /*00b0*/  IMAD.WIDE R6, R4, 0x4, R6 ;  /* 0x0000000404067825 */ /* 0x001fca00078e0206 */
[----:B-1----:R-:W3:Y:S01]  /*00c0*/  LDG.E R5, desc[UR4][R6.64] ;  /* 0x0000000406057981 */ /* 0x002ee2000c1e1900 */
[----:B--2---:R-:W-:-:S05]  /*00d0*/  IMAD.WIDE R8, R4, 0x4, R8 ;  /* 0x0000000404087825 */ /* 0x004fca00078e0208 */
[----:B------:R-:W2:Y:S01]  /*00e0*/  LDG.E R0, desc[UR4][R8.64] ;  /* 0x0000000408007981 */ /* 0x000ea2000c1e1900 */
[----:B------:R-:W-:Y:S01]  /*00f0*/  BSSY.RECONVERGENT B0, `(.L_x_2) ;  /* 0x000000f000007945 */ /* 0x000fe20003800200 */
[----:B---3--:R-:W-:-:S04]  /*0100*/  FADD R3, -R5, 1 ;  /* 0x3f80000005037421 */ /* 0x008fc80000000100 */
[----:B------:R-:W0:Y:S01]  /*0110*/  MUFU.RCP R10, R3 ;  /* 0x00000003000a7308 */ /* 0x000e220000001000 */
[----:B--2---:R-:W-:-:S05]  /*0120*/  I2FP.F32.S32 R0, R0 ;  /* 0x0000000000007245 */ /* 0x004fca0000201400 */
[----:B------:R-:W-:-:S04]  /*0130*/  FADD R2, -R0, 1 ;  /* 0x3f80000000027421 */ /* 0x000fc80000000100 */
[----:B------:R-:W1:Y:S01]  /*0140*/  FCHK P0, R2, R3 ;  /* 0x0000000302007302 */ /* 0x000e620000000000 */
[----:B0-----:R-:W-:-:S04]  /*0150*/  FFMA R11, -R3, R10, 1 ;  /* 0x3f800000030b7423 */ /* 0x001fc8000000010a */
[----:B------:R-:W-:-:S04]  /*0160*/  FFMA R11, R10, R11, R10 ;  /* 0x0000000b0a0b7223 */ /* 0x000fc8000000000a */
[----:B------:R-:W-:-:S04]  /*0170*/  FFMA R10, R2, R11, RZ ;  /* 0x0000000b020a7223 */ /* 0x000fc800000000ff */
[----:B------:R-:W-:-:S04]  /*0180*/  FFMA R6, -R3, R10, R2 ;  /* 0x0000000a03067223 */ /* 0x000fc80000000102 */
[----:B------:R-:W-:Y:S01]  /*0190*/  FFMA R6, R11, R6, R10 ;  /* 0x000000060b067223 */ /* 0x000fe2000000000a */
[----:B-1----:R-:W-:Y:S06]  /*01a0*/  @!P0 BRA `(.L_x_3) ;  /* 0x00000000000c8947 */ /* 0x002fec0003800000 */
[----:B------:R-:W-:-:S07]  /*01b0*/  MOV R8, 0x1d0 ;  /* 0x000001d000087802 */ /* 0x000fce0000000f00 */
[----:B------:R-:W-:Y:S05]  /*01c0*/  CALL.REL.NOINC `($__internal_0_$__cuda_sm3x_div_rn_noftz_f32_slowpath) ;  /* 0x0000000000587944 */ /* 0x000fea0003c00000 */
[----:B------:R-:W-:-:S07]  /*01d0*/  IMAD.MOV.U32 R6, RZ, RZ, R2 ;  /* 0x000000ffff067224 */ /* 0x000fce00078e0002 */
.L_x_3:
[----:B------:R-:W-:Y:S05]  /*01e0*/  BSYNC.RECONVERGENT B0 ;  /* 0x0000000000007941 */ /* 0x000fea0003800200 */
.L_x_2:
[----:B------:R-:W0:Y:S01]  /*01f0*/  MUFU.RCP R2, R5 ;  /* 0x0000000500027308 */ /* 0x000e220000001000 */
[----:B------:R-:W-:Y:S07]  /*0200*/  BSSY.RECONVERGENT B0, `(.L_x_4) ;  /* 0x000000d000007945 */ /* 0x000fee0003800200 */
[----:B------:R-:W1:Y:S01]  /*0210*/  FCHK P0, R0, R5 ;  /* 0x0000000500007302 */ /* 0x000e620000000000 */
[----:B0-----:R-:W-:-:S04]  /*0220*/  FFMA R3, -R5, R2, 1 ;  /* 0x3f80000005037423 */ /* 0x001fc80000000102 */
[----:B------:R-:W-:-:S04]  /*0230*/  FFMA R3, R2, R3, R2 ;  /* 0x0000000302037223 */ /* 0x000fc80000000002 */
[----:B------:R-:W-:-:S04]  /*0240*/  FFMA R2, R0, R3, RZ ;  /* 0x0000000300027223 */ /* 0x000fc800000000ff */
[----:B------:R-:W-:-:S04]  /*0250*/  FFMA R7, -R5, R2, R0 ;  /* 0x0000000205077223 */ /* 0x000fc80000000100 */
[----:B------:R-:W-:Y:S01]  /*0260*/  FFMA R7, R3, R7, R2 ;  /* 0x0000000703077223 */ /* 0x000fe20000000002 */
[----:B-1----:R-:W-:Y:S06]  /*0270*/  @!P0 BRA `(.L_x_5) ;  /* 0x0000000000148947 */ /* 0x002fec0003800000 */
[----:B------:R-:W-:Y:S01]  /*0280*/  IMAD.MOV.U32 R2, RZ, RZ, R0 ;  /* 0x000000ffff027224 */ /* 0x000fe200078e0000 */
[----:B------:R-:W-:Y:S01]  /*0290*/  MOV R8, 0x2c0 ;  /* 0x000002c000087802 */ /* 0x000fe20000000f00 */
[----:B------:R-:W-:-:S07]  /*02a0*/  IMAD.MOV.U32 R3, RZ, RZ, R5 ;  /* 0x000000ffff037224 */ /* 0x000fce00078e0005 */
[----:B------:R-:W-:Y:S05]  /*02b0*/  CALL.REL.NOINC `($__internal_0_$__cuda_sm3x_div_rn_noftz_f32_slowpath) ;  /* 0x00000000001c7944 */ /* 0x000fea0003c00000 */
[----:B------:R-:W-:-:S07]  /*02c0*/  IMAD.MOV.U32 R7, RZ, RZ, R2 ;  /* 0x000000ffff077224 */ /* 0x000fce00078e0002 */
.L_x_5:
[----:B------:R-:W-:Y:S05]  /*02d0*/  BSYNC.RECONVERGENT B0 ;  /* 0x0000000000007941 */ /* 0x000fea0003800200 */
.L_x_4:
[----:B------:R-:W0:Y:S01]  /*02e0*/  LDC.64 R2, c[0x0][0x398] ;  /* 0x0000e600ff027b82 */ /* 0x000e220000000a00 */
[----:B------:R-:W-:Y:S01]  /*02f0*/  FADD R7, -R7, R6 ;  /* 0x0000000607077221 */ /* 0x000fe20000000100 */
[----:B0-----:R-:W-:-:S05]  /*0300*/  IMAD.WIDE R4, R4, 0x4, R2 ;  /* 0x0000000404047825 */ /* 0x001fca00078e0202 */
[----:B------:R-:W-:Y:S01]  /*0310*/  STG.E desc[UR4][R4.64], R7 ;  /* 0x0000000704007986 */ /* 0x000fe2000c101904 */
[----:B------:R-:W-:Y:S05]  /*0320*/  EXIT ;  /* 0x000000000000794d */ /* 0x000fea0003800000 */
        .weak           $__internal_0_$__cuda_sm3x_div_rn_noftz_f32_slowpath
        .type           $__internal_0_$__cuda_sm3x_div_rn_noftz_f32_slowpath,@function
        .size           $__internal_0_$__cuda_sm3x_div_rn_noftz_f32_slowpath,(.L_x_62 - $__internal_0_$__cuda_sm3x_div_rn_noftz_f32_slowpath)
$__internal_0_$__cuda_sm3x_div_rn_noftz_f32_slowpath:
[----:B------:R-:W-:Y:S01]  /*0330*/  SHF.R.U32.HI R9, RZ, 0x17, R3 ;  /* 0x00000017ff097819 */ /* 0x000fe20000011603 */
[----:B------:R-:W-:Y:S01]  /*0340*/  BSSY.RECONVERGENT B1, `(.L_x_6) ;  /* 0x0000062000017945 */ /* 0x000fe20003800200 */
[----:B------:R-:W-:Y:S02]  /*0350*/  SHF.R.U32.HI R7, RZ, 0x17, R2 ;  /* 0x00000017ff077819 */ /* 0x000fe40000011602 */
[----:B------:R-:W-:Y:S02]  /*0360*/  LOP3.LUT R14, R9, 0xff, RZ, 0xc0, !PT ;  /* 0x000000ff090e7812 */ /* 0x000fe400078ec0ff */
[----:B------:R-:W-:-:S03]  /*0370*/  LOP3.LUT R12, R7, 0xff, RZ, 0xc0, !PT ;  /* 0x000000ff070c7812 */ /* 0x000fc600078ec0ff */
[----:B------:R-:W-:Y:S02]  /*0380*/  VIADD R10, R14, 0xffffffff ;  /* 0xffffffff0e0a7836 */ /* 0x000fe40000000000 */
[----:B------:R-:W-:-:S03]  /*0390*/  VIADD R9, R12, 0xffffffff ;  /* 0xffffffff0c097836 */ /* 0x000fc60000000000 */
[----:B------:R-:W-:-:S04]  /*03a0*/  ISETP.GT.U32.AND P0, PT, R10, 0xfd, PT ;  /* 0x000000fd0a00780c */ /* 0x000fc80003f04070 */
[----:B------:R-:W-:-:S13]  /*03b0*/  ISETP.GT.U32.OR P0, PT, R9, 0xfd, P0 ;  /* 0x000000fd0900780c */ /* 0x000fda0000704470 */
[----:B------:R-:W-:Y:S01]  /*03c0*/  @!P0 IMAD.MOV.U32 R7, RZ, RZ, RZ ;  /* 0x000000ffff078224 */ /* 0x000fe200078e00ff */
[----:B------:R-:W-:Y:S06]  /*03d0*/  @!P0 BRA `(.L_x_7) ;  /* 0x00000000005c8947 */ /* 0x000fec0003800000 */
[----:B------:R-:W-:Y:S02]  /*03e0*/  FSETP.GTU.FTZ.AND P0, PT, |R2|, +INF , PT ;  /* 0x7f8000000200780b */ /* 0x000fe40003f1c200 */
[----:B------:R-:W-:-:S04]  /*03f0*/  FSETP.GTU.FTZ.AND P1, PT, |R3|, +INF , PT ;  /* 0x7f8000000300780b */ /* 0x000fc80003f3c200 */
[----:B------:R-:W-:-:S13]  /*0400*/  PLOP3.LUT P0, PT, P0, P1, PT, 0xf8, 0x8f ;  /* 0x00000000008f781c */ /* 0x000fda0000703f70 */
[----:B------:R-:W-:Y:S05]  /*0410*/  @P0 BRA `(.L_x_8) ;  /* 0x00000004004c0947 */ /* 0x000fea0003800000 */
[----:B------:R-:W-:-:S13]  /*0420*/  LOP3.LUT P0, RZ, R3, 0x7fffffff, R2, 0xc8, !PT ;  /* 0x7fffffff03ff7812 */ /* 0x000fda000780c802 */
[----:B------:R-:W-:Y:S05]  /*0430*/  @!P0 BRA `(.L_x_9) ;  /* 0x00000004003c8947 */ /* 0x000fea0003800000 */
[C---:B------:R-:W-:Y:S02]  /*0440*/  FSETP.NEU.FTZ.AND P2, PT, |R2|.reuse, +INF , PT ;  /* 0x7f8000000200780b */ /* 0x040fe40003f5d200 */
[----:B------:R-:W-:Y:S02]  /*0450*/  FSETP.NEU.FTZ.AND P1, PT, |R3|, +INF , PT ;  /* 0x7f8000000300780b */ /* 0x000fe40003f3d200 */
[----:B------:R-:W-:-:S11]  /*0460*/  FSETP.NEU.FTZ.AND P0, PT, |R2|, +INF , PT ;  /* 0x7f8000000200780b */ /* 0x000fd60003f1d200 */
[----:B------:R-:W-:Y:S05]  /*0470*/  @!P1 BRA !P2, `(.L_x_9) ;  /* 0x00000004002c9947 */ /* 0x000fea0005000000 */
[----:B------:R-:W-:-:S04]  /*0480*/  LOP3.LUT P2, RZ, R2, 0x7fffffff, RZ, 0xc0, !PT ;  /* 0x7fffffff02ff7812 */ /* 0x000fc8000784c0ff */
[----:B------:R-:W-:-:S13]  /*0490*/  PLOP3.LUT P1, PT, P1, P2, PT, 0x2f, 0xf2 ;  /* 0x0000000000f2781c */ /* 0x000fda0000f24577 */
[----:B------:R-:W-:Y:S05]  /*04a0*/  @P1 BRA `(.L_x_10) ;  /* 0x0000000400181947 */ /* 0x000fea0003800000 */
[----:B------:R-:W-:-:S04]  /*04b0*/  LOP3.LUT P1, RZ, R3, 0x7fffffff, RZ, 0xc0, !PT ;  /* 0x7fffffff03ff7812 */ /* 0x000fc8000782c0ff */
[----:B------:R-:W-:-:S13]  /*04c0*/  PLOP3.LUT P0, PT, P0, P1, PT, 0x2f, 0xf2 ;  /* 0x0000000000f2781c */ /* 0x000fda0000702577 */
[----:B------:R-:W-:Y:S05]  /*04d0*/  @P0 BRA `(.L_x_11) ;  /* 0x0000000400000947 */ /* 0x000fea0003800000 */
[----:B------:R-:W-:Y:S02]  /*04e0*/  ISETP.GE.AND P0, PT, R9, RZ, PT ;  /* 0x000000ff0900720c */ /* 0x000fe40003f06270 */
[----:B------:R-:W-:-:S11]  /*04f0*/  ISETP.GE.AND P1, PT, R10, RZ, PT ;  /* 0x000000ff0a00720c */ /* 0x000fd60003f26270 */
[----:B------:R-:W-:Y:S02]  /*0500*/  @P0 IMAD.MOV.U32 R7, RZ, RZ, RZ ;  /* 0x000000ffff070224 */ /* 0x000fe400078e00ff */
[----:B------:R-:W-:Y:S01]  /*0510*/  @!P0 FFMA R2, R2, 1.84467440737095516160e+19, RZ ;  /* 0x5f80000002028823 */ /* 0x000fe200000000ff */
[----:B------:R-:W-:Y:S02]  /*0520*/  @!P0 IMAD.MOV.U32 R7, RZ, RZ, -0x40 ;  /* 0xffffffc0ff078424 */ /* 0x000fe400078e00ff */
[----:B------:R-:W-:Y:S02]  /*0530*/  @!P1 FFMA R3, R3, 1.84467440737095516160e+19, RZ ;  /* 0x5f80000003039823 */ /* 0x000fe400000000ff */
[----:B------:R-:W-:-:S07]  /*0540*/  @!P1 VIADD R7, R7, 0x40 ;  /* 0x0000004007079836 */ /* 0x000fce0000000000 */
.L_x_7:
[----:B------:R-:W-:Y:S01]  /*0550*/  LEA R10, R14, 0xc0800000, 0x17 ;  /* 0xc08000000e0a7811 */ /* 0x000fe200078eb8ff */
[----:B------:R-:W-:Y:S04]  /*0560*/  BSSY.RECONVERGENT B2, `(.L_x_12) ;  /* 0x0000036000027945 */ /* 0x000fe80003800200 */
[----:B------:R-:W-:Y:S02]  /*0570*/  IMAD.IADD R10, R3, 0x1, -R10 ;  /* 0x00000001030a7824 */ /* 0x000fe400078e0a0a */
[----:B------:R-:W-:Y:S02]  /*0580*/  VIADD R3, R12, 0xffffff81 ;  /* 0xffffff810c037836 */ /* 0x000fe40000000000 */
[----:B------:R0:W1:Y:S01]  /*0590*/  MUFU.RCP R9, R10 ;  /* 0x0000000a00097308 */ /* 0x0000620000001000 */
[----:B------:R-:W-:Y:S01]  /*05a0*/  FADD.FTZ R11, -R10, -RZ ;  /* 0x800000ff0a0b7221 */ /* 0x000fe20000010100 */
[C---:B------:R-:W-:Y:S01]  /*05b0*/  IMAD R2, R3.reuse, -0x800000, R2 ;  /* 0xff80000003027824 */ /* 0x040fe200078e0202 */
[----:B0-----:R-:W-:-:S05]  /*05c0*/  IADD3 R10, PT, PT, R3, 0x7f, -R14 ;  /* 0x0000007f030a7810 */ /* 0x001fca0007ffe80e */
[----:B------:R-:W-:Y:S02]  /*05d0*/  IMAD.IADD R10, R10, 0x1, R7 ;  /* 0x000000010a0a7824 */ /* 0x000fe400078e0207 */
[----:B-1----:R-:W-:-:S04]  /*05e0*/  FFMA R12, R9, R11, 1 ;  /* 0x3f800000090c7423 */ /* 0x002fc8000000000b */
[----:B------:R-:W-:-:S04]  /*05f0*/  FFMA R16, R9, R12, R9 ;  /* 0x0000000c09107223 */ /* 0x000fc80000000009 */
[----:B------:R-:W-:-:S04]  /*0600*/  FFMA R9, R2, R16, RZ ;  /* 0x0000001002097223 */ /* 0x000fc800000000ff */
[----:B------:R-:W-:-:S04]  /*0610*/  FFMA R12, R11, R9, R2 ;  /* 0x000000090b0c7223 */ /* 0x000fc80000000002 */
[----:B------:R-:W-:-:S04]  /*0620*/  FFMA R9, R16, R12, R9 ;  /* 0x0000000c10097223 */ /* 0x000fc80000000009 */
[----:B------:R-:W-:-:S04]  /*0630*/  FFMA R12, R11, R9, R2 ;  /* 0x000000090b0c7223 */ /* 0x000fc80000000002 */
[----:B------:R-:W-:-:S05]  /*0640*/  FFMA R2, R16, R12, R9 ;  /* 0x0000000c10027223 */ /* 0x000fca0000000009 */
[----:B------:R-:W-:-:S04]  /*0650*/  SHF.R.U32.HI R3, RZ, 0x17, R2 ;  /* 0x00000017ff037819 */ /* 0x000fc80000011602 */
[----:B------:R-:W-:-:S05]  /*0660*/  LOP3.LUT R3, R3, 0xff, RZ, 0xc0, !PT ;  /* 0x000000ff03037812 */ /* 0x000fca00078ec0ff */
[----:B------:R-:W-:-:S04]  /*0670*/  IMAD.IADD R11, R3, 0x1, R10 ;  /* 0x00000001030b7824 */ /* 0x000fc800078e020a */
[----:B------:R-:W-:-:S05]  /*0680*/  VIADD R3, R11, 0xffffffff ;  /* 0xffffffff0b037836 */ /* 0x000fca0000000000 */
[----:B------:R-:W-:-:S13]  /*0690*/  ISETP.GE.U32.AND P0, PT, R3, 0xfe, PT ;  /* 0x000000fe0300780c */ /* 0x000fda0003f06070 */
[----:B------:R-:W-:Y:S05]  /*06a0*/  @!P0 BRA `(.L_x_13) ;  /* 0x0000000000808947 */ /* 0x000fea0003800000 */
[----:B------:R-:W-:-:S13]  /*06b0*/  ISETP.GT.AND P0, PT, R11, 0xfe, PT ;  /* 0x000000fe0b00780c */ /* 0x000fda0003f04270 */
[----:B------:R-:W-:Y:S05]  /*06c0*/  @P0 BRA `(.L_x_14) ;  /* 0x00000000006c0947 */ /* 0x000fea0003800000 */
[----:B------:R-:W-:-:S13]  /*06d0*/  ISETP.GE.AND P0, PT, R11, 0x1, PT ;  /* 0x000000010b00780c */ /* 0x000fda0003f06270 */
[----:B------:R-:W-:Y:S05]  /*06e0*/  @P0 BRA `(.L_x_15) ;  /* 0x0000000000740947 */ /* 0x000fea0003800000 */
[----:B------:R-:W-:Y:S02]  /*06f0*/  ISETP.GE.AND P0, PT, R11, -0x18, PT ;  /* 0xffffffe80b00780c */ /* 0x000fe40003f06270 */
[----:B------:R-:W-:-:S11]  /*0700*/  LOP3.LUT R2, R2, 0x80000000, RZ, 0xc0, !PT ;  /* 0x8000000002027812 */ /* 0x000fd600078ec0ff */
[----:B------:R-:W-:Y:S05]  /*0710*/  @!P0 BRA `(.L_x_15) ;  /* 0x0000000000688947 */ /* 0x000fea0003800000 */
[CCC-:B------:R-:W-:Y:S01]  /*0720*/  FFMA.RZ R3, R16.reuse, R12.reuse, R9.reuse ;  /* 0x0000000c10037223 */ /* 0x1c0fe2000000c009 */
[CCC-:B------:R-:W-:Y:S01]  /*0730*/  FFMA.RM R10, R16.reuse, R12.reuse, R9.reuse ;  /* 0x0000000c100a7223 */ /* 0x1c0fe20000004009 */
[C---:B------:R-:W-:Y:S02]  /*0740*/  ISETP.NE.AND P2, PT, R11.reuse, RZ, PT ;  /* 0x000000ff0b00720c */ /* 0x040fe40003f45270 */
[----:B------:R-:W-:Y:S02]  /*0750*/  ISETP.NE.AND P1, PT, R11, RZ, PT ;  /* 0x000000ff0b00720c */ /* 0x000fe40003f25270 */
[----:B------:R-:W-:Y:S01]  /*0760*/  LOP3.LUT R7, R3, 0x7fffff, RZ, 0xc0, !PT ;  /* 0x007fffff03077812 */ /* 0x000fe200078ec0ff */
[----:B------:R-:W-:Y:S01]  /*0770*/  FFMA.RP R3, R16, R12, R9 ;  /* 0x0000000c10037223 */ /* 0x000fe20000008009 */
[----:B------:R-:W-:Y:S02]  /*0780*/  VIADD R12, R11, 0x20 ;  /* 0x000000200b0c7836 */ /* 0x000fe40000000000 */
[----:B------:R-:W-:Y:S01]  /*0790*/  LOP3.LUT R7, R7, 0x800000, RZ, 0xfc, !PT ;  /* 0x0080000007077812 */ /* 0x000fe200078efcff */
[----:B------:R-:W-:Y:S01]  /*07a0*/  IMAD.MOV R9, RZ, RZ, -R11 ;  /* 0x000000ffff097224 */ /* 0x000fe200078e0a0b */
[----:B------:R-:W-:-:S02]  /*07b0*/  FSETP.NEU.FTZ.AND P0, PT, R3, R10, PT ;  /* 0x0000000a0300720b */ /* 0x000fc40003f1d000 */
[----:B------:R-:W-:Y:S02]  /*07c0*/  SHF.L.U32 R12, R7, R12, RZ ;  /* 0x0000000c070c7219 */ /* 0x000fe400000006ff */
[----:B------:R-:W-:Y:S02]  /*07d0*/  SEL R10, R9, RZ, P2 ;  /* 0x000000ff090a7207 */ /* 0x000fe40001000000 */
[----:B------:R-:W-:Y:S02]  /*07e0*/  ISETP.NE.AND P1, PT, R12, RZ, P1 ;  /* 0x000000ff0c00720c */ /* 0x000fe40000f25270 */
[----:B------:R-:W-:Y:S02]  /*07f0*/  SHF.R.U32.HI R10, RZ, R10, R7 ;  /* 0x0000000aff0a7219 */ /* 0x000fe40000011607 */
[----:B------:R-:W-:Y:S02]  /*0800*/  PLOP3.LUT P0, PT, P0, P1, PT, 0xf8, 0x8f ;  /* 0x00000000008f781c */ /* 0x000fe40000703f70 */
[----:B------:R-:W-:-:S02]  /*0810*/  SHF.R.U32.HI R12, RZ, 0x1, R10 ;  /* 0x00000001ff0c7819 */ /* 0x000fc4000001160a */
[----:B------:R-:W-:-:S04]  /*0820*/  SEL R3, RZ, 0x1, !P0 ;  /* 0x00000001ff037807 */ /* 0x000fc80004000000 */
[----:B------:R-:W-:-:S04]  /*0830*/  LOP3.LUT R3, R3, 0x1, R12, 0xf8, !PT ;  /* 0x0000000103037812 */ /* 0x000fc800078ef80c */
[----:B------:R-:W-:-:S05]  /*0840*/  LOP3.LUT R3, R3, R10, RZ, 0xc0, !PT ;  /* 0x0000000a03037212 */ /* 0x000fca00078ec0ff */
[----:B------:R-:W-:-:S05]  /*0850*/  IMAD.IADD R3, R12, 0x1, R3 ;  /* 0x000000010c037824 */ /* 0x000fca00078e0203 */
[----:B------:R-:W-:Y:S01]  /*0860*/  LOP3.LUT R2, R3, R2, RZ, 0xfc, !PT ;  /* 0x0000000203027212 */ /* 0x000fe200078efcff */
[----:B------:R-:W-:Y:S06]  /*0870*/  BRA `(.L_x_15) ;  /* 0x0000000000107947 */ /* 0x000fec0003800000 */
.L_x_14:
[----:B------:R-:W-:-:S04]  /*0880*/  LOP3.LUT R2, R2, 0x80000000, RZ, 0xc0, !PT ;  /* 0x8000000002027812 */ /* 0x000fc800078ec0ff */
[----:B------:R-:W-:Y:S01]  /*0890*/  LOP3.LUT R2, R2, 0x7f800000, RZ, 0xfc, !PT ;  /* 0x7f80000002027812 */ /* 0x000fe200078efcff */
[----:B------:R-:W-:Y:S06]  /*08a0*/  BRA `(.L_x_15) ;  /* 0x0000000000047947 */ /* 0x000fec0003800000 */
.L_x_13:
[----:B------:R-:W-:-:S07]  /*08b0*/  IMAD R2, R10, 0x800000, R2 ;  /* 0x008000000a027824 */ /* 0x000fce00078e0202 */
.L_x_15:
[----:B------:R-:W-:Y:S05]  /*08c0*/  BSYNC.RECONVERGENT B2 ;  /* 0x0000000000027941 */ /* 0x000fea0003800200 */
.L_x_12:
[----:B------:R-:W-:Y:S05]  /*08d0*/  BRA `(.L_x_16) ;  /* 0x0000000000207947 */ /* 0x000fea0003800000 */
.L_x_11:
[----:B------:R-:W-:-:S04]  /*08e0*/  LOP3.LUT R2, R3, 0x80000000, R2, 0x48, !PT ;  /* 0x8000000003027812 */ /* 0x000fc800078e4802 */
[----:B------:R-:W-:Y:S01]  /*08f0*/  LOP3.LUT R2, R2, 0x7f800000, RZ, 0xfc, !PT ;  /* 0x7f80000002027812 */ /* 0x000fe200078efcff */
[----:B------:R-:W-:Y:S06]  /*0900*/  BRA `(.L_x_16) ;  /* 0x0000000000147947 */ /* 0x000fec0003800000 */
.L_x_10:
[----:B------:R-:W-:Y:S01]  /*0910*/  LOP3.LUT R2, R3, 0x80000000, R2, 0x48, !PT ;  /* 0x8000000003027812 */ /* 0x000fe200078e4802 */
[----:B------:R-:W-:Y:S06]  /*0920*/  BRA `(.L_x_16) ;  /* 0x00000000000c7947 */ /* 0x000fec0003800000 */
.L_x_9:
[----:B------:R-:W0:Y:S01]  /*0930*/  MUFU.RSQ R2, -QNAN ;  /* 0xffc0000000027908 */ /* 0x000e220000001400 */
[----:B------:R-:W-:Y:S05]  /*0940*/  BRA `(.L_x_16) ;  /* 0x0000000000047947 */ /* 0x000fea0003800000 */
.L_x_8:
[----:B------:R-:W-:-:S07]  /*0950*/  FADD.FTZ R2, R2, R3 ;  /* 0x0000000302027221 */ /* 0x000fce0000010000 */
.L_x_16:
[----:B------:R-:W-:Y:S05]  /*0960*/  BSYNC.RECONVERGENT B1 ;  /* 0x0000000000017941 */ /* 0x000fea0003800200 */
.L_x_6:
[----:B------:R-:W-:-:S04]  /*0970*/  IMAD.MOV.U32 R9, RZ, RZ, 0x0 ;  /* 0x00000000ff097424 */ /* 0x000fc800078e00ff */
[----:B0-----:R-:W-:Y:S05]  /*0980*/  RET.REL.NODEC R8 `(_Z13BackwardCuda2iPKiPKfPf) ;  /* 0xfffffff4089c7950 */ /* 0x001fea0003c3ffff */
.L_x_17:
        /* <DEDUP_REMOVED lines=15> */
.L_x_62:


//--------------------- .text._Z16ComputeCostCuda2PKfPKiiPf --------------------------
	.section	.text._Z16ComputeCostCuda2PKfPKiiPf,"ax",@progbits
	.align	128
        .global         _Z16ComputeCostCuda2PKfPKiiPf
        .type           _Z16ComputeCostCuda2PKfPKiiPf,@function
        .size           _Z16ComputeCostCuda2PKfPKiiPf,(.L_x_63 - _Z16ComputeCostCuda2PKfPKiiPf)
        .other          _Z16ComputeCostCuda2PKfPKiiPf,@"STO_CUDA_ENTRY STV_DEFAULT"
_Z16ComputeCostCuda2PKfPKiiPf:
.text._Z16ComputeCostCuda2PKfPKiiPf:
[----:B------:R-:W-:Y:S01]  /*0000*/  LDC R1, c[0x0][0x37c] ;  /* 0x0000df00ff017b82 */ /* 0x000fe20000000800 */
[----:B------:R-:W0:Y:S07]  /*0010*/  S2R R0, SR_TID.X ;  /* 0x0000000000007919 */ /* 0x000e2e0000002100 */
[----:B------:R-:W1:Y:S01]  /*0020*/  S2UR UR4, SR_CTAID.X ;  /* 0x00000000000479c3 */ /* 0x000e620000002500 */
[----:B------:R-:W2:Y:S01]  /*0030*/  LDCU.64 UR10, c[0x0][0x358] ;  /* 0x00006b00ff0a77ac */ /* 0x000ea20008000a00 */
[----:B------:R-:W-:Y:S01]  /*0040*/  BSSY.RECONVERGENT B0, `(.L_x_18) ;  /* 0x000004e000007945 */ /* 0x000fe20003800200 */
[----:B------:R-:W3:Y:S05]  /*0050*/  LDCU UR12, c[0x0][0x390] ;  /* 0x00007200ff0c77ac */ /* 0x000eea0008000800 */
[----:B------:R-:W1:Y:S01]  /*0060*/  LDC R3, c[0x0][0x360] ;  /* 0x0000d800ff037b82 */ /* 0x000e620000000800 */
[----:B0-----:R-:W-:Y:S01]  /*0070*/  ISETP.NE.AND P0, PT, R0, RZ, PT ;  /* 0x000000ff0000720c */ /* 0x001fe20003f05270 */
[----:B-1----:R-:W-:-:S05]  /*0080*/  IMAD R3, R3, UR4, R0 ;  /* 0x0000000403037c24 */ /* 0x002fca000f8e0200 */
[C---:B------:R-:W-:Y:S02]  /*0090*/  ISETP.NE.AND P1, PT, R3.reuse, RZ, PT ;  /* 0x000000ff0300720c */ /* 0x040fe40003f25270 */
[----:B---3--:R-:W-:-:S11]  /*00a0*/  ISETP.GE.AND P2, PT, R3, UR12, PT ;  /* 0x0000000c03007c0c */ /* 0x008fd6000bf46270 */
[----:B------:R-:W2:Y:S02]  /*00b0*/  @!P1 LDC.64 R4, c[0x0][0x398] ;  /* 0x0000e600ff049b82 */ /* 0x000ea40000000a00 */
[----:B--2---:R0:W-:Y:S01]  /*00c0*/  @!P1 STG.E desc[UR10][R4.64], RZ ;  /* 0x000000ff04009986 */ /* 0x0041e2000c10190a */
[----:B------:R-:W-:Y:S05]  /*00d0*/  @P2 BRA `(.L_x_19) ;  /* 0x0000000400102947 */ /* 0x000fea0003800000 */
[----:B------:R-:W1:Y:S08]  /*00e0*/  LDC.64 R6, c[0x0][0x380] ;  /* 0x0000e000ff067b82 */ /* 0x000e700000000a00 */
[----:B------:R-:W2:Y:S01]  /*00f0*/  LDC.64 R8, c[0x0][0x388] ;  /* 0x0000e200ff087b82 */ /* 0x000ea20000000a00 */
[----:B-1----:R-:W-:-:S06]  /*0100*/  IMAD.WIDE R6, R3, 0x4, R6 ;  /* 0x0000000403067825 */ /* 0x002fcc00078e0206 */
[----:B------:R-:W3:Y:S01]  /*0110*/  LDG.E R6, desc[UR10][R6.64] ;  /* 0x0000000a06067981 */ /* 0x000ee2000c1e1900 */
[----:B--2---:R-:W-:-:S05]  /*0120*/  IMAD.WIDE R8, R3, 0x4, R8 ;  /* 0x0000000403087825 */ /* 0x004fca00078e0208 */
[----:B------:R1:W2:Y:S01]  /*0130*/  LDG.E R2, desc[UR10][R8.64] ;  /* 0x0000000a08027981 */ /* 0x0002a2000c1e1900 */
[----:B------:R-:W4:Y:S01]  /*0140*/  S2UR UR5, SR_CgaCtaId ;  /* 0x00000000000579c3 */ /* 0x000f220000008800 */
[----:B------:R-:W-:Y:S01]  /*0150*/  UMOV UR4, 0x400 ;  /* 0x0000040000047882 */ /* 0x000fe20000000000 */
[----:B-1----:R-:W-:Y:S01]  /*0160*/  HFMA2 R8, -RZ, RZ, 1.5048828125, 33.21875 ;  /* 0x3e055027ff087431 */ /* 0x002fe200000001ff */
[----:B----4-:R-:W-:Y:S01]  /*0170*/  ULEA UR4, UR5, UR4, 0x18 ;  /* 0x0000000405047291 */ /* 0x010fe2000f8ec0ff */
[C---:B---3--:R-:W-:Y:S01]  /*0180*/  FADD R3, -R6.reuse, 1 ;  /* 0x3f80000006037421 */ /* 0x048fe20000000100 */
[C---:B0-----:R-:W-:Y:S01]  /*0190*/  FMUL R5, R6.reuse, 8388608 ;  /* 0x4b00000006057820 */ /* 0x041fe20000400000 */
[----:B------:R-:W-:-:S03]  /*01a0*/  FSETP.GEU.AND P1, PT, R6, 1.175494350822287508e-38, PT ;  /* 0x008000000600780b */ /* 0x000fc60003f2e000 */
[----:B------:R-:W-:Y:S02]  /*01b0*/  FSETP.GEU.AND P2, PT, R3, 1.175494350822287508e-38, PT ;  /* 0x008000000300780b */ /* 0x000fe40003f4e000 */
[----:B------:R-:W-:-:S04]  /*01c0*/  FSEL R4, R5, R6, !P1 ;  /* 0x0000000605047208 */ /* 0x000fc80004800000 */
[----:B------:R-:W-:-:S04]  /*01d0*/  IADD3 R7, PT, PT, R4, -0x3f2aaaab, RZ ;  /* 0xc0d5555504077810 */ /* 0x000fc80007ffe0ff */
[----:B------:R-:W-:-:S03]  /*01e0*/  LOP3.LUT R7, R7, 0xff800000, RZ, 0xc0, !PT ;  /* 0xff80000007077812 */ /* 0x000fc600078ec0ff */
[----:B------:R-:W-:-:S05]  /*01f0*/  @!P2 FMUL R3, R3, 8388608 ;  /* 0x4b0000000303a820 */ /* 0x000fca0000400000 */
[C---:B------:R-:W-:Y:S02]  /*0200*/  IADD3 R5, PT, PT, R3.reuse, -0x3f2aaaab, RZ ;  /* 0xc0d5555503057810 */ /* 0x040fe40007ffe0ff */
[----:B------:R-:W-:Y:S02]  /*0210*/  ISETP.GT.U32.AND P3, PT, R3, 0x7f7fffff, PT ;  /* 0x7f7fffff0300780c */ /* 0x000fe40003f64070 */
[----:B------:R-:W-:Y:S01]  /*0220*/  LOP3.LUT R12, R5, 0xff800000, RZ, 0xc0, !PT ;  /* 0xff800000050c7812 */ /* 0x000fe200078ec0ff */
[----:B------:R-:W-:Y:S01]  /*0230*/  IMAD.IADD R5, R4, 0x1, -R7 ;  /* 0x0000000104057824 */ /* 0x000fe200078e0a07 */
[----:B------:R-:W-:Y:S02]  /*0240*/  I2FP.F32.S32 R7, R7 ;  /* 0x0000000700077245 */ /* 0x000fe40000201400 */
[-C--:B------:R-:W-:Y:S01]  /*0250*/  IADD3 R6, PT, PT, R3, -R12.reuse, RZ ;  /* 0x8000000c03067210 */ /* 0x080fe20007ffe0ff */
[----:B------:R-:W-:Y:S01]  /*0260*/  FADD R5, R5, -1 ;  /* 0xbf80000005057421 */ /* 0x000fe20000000000 */
[----:B------:R-:W-:-:S03]  /*0270*/  I2FP.F32.S32 R12, R12 ;  /* 0x0000000c000c7245 */ /* 0x000fc60000201400 */
[----:B------:R-:W-:-:S04]  /*0280*/  FADD R6, R6, -1 ;  /* 0xbf80000006067421 */ /* 0x000fc80000000000 */
[-C--:B------:R-:W-:Y:S01]  /*0290*/  FFMA R9, R6, -R8.reuse, 0.14084610342979431152 ;  /* 0x3e1039f606097423 */ /* 0x080fe20000000808 */
[----:B------:R-:W-:-:S03]  /*02a0*/  FFMA R8, R5, -R8, 0.14084610342979431152 ;  /* 0x3e1039f605087423 */ /* 0x000fc60000000808 */
[----:B------:R-:W-:Y:S01]  /*02b0*/  FFMA R9, R6, R9, -0.12148627638816833496 ;  /* 0xbdf8cdcc06097423 */ /* 0x000fe20000000009 */
[----:B------:R-:W-:-:S03]  /*02c0*/  FFMA R8, R5, R8, -0.12148627638816833496 ;  /* 0xbdf8cdcc05087423 */ /* 0x000fc60000000008 */
[----:B------:R-:W-:Y:S01]  /*02d0*/  FFMA R9, R6, R9, 0.13980610668659210205 ;  /* 0x3e0f295506097423 */ /* 0x000fe20000000009 */
[----:B------:R-:W-:-:S03]  /*02e0*/  FFMA R8, R5, R8, 0.13980610668659210205 ;  /* 0x3e0f295505087423 */ /* 0x000fc60000000008 */
[----:B------:R-:W-:Y:S01]  /*02f0*/  FFMA R9, R6, R9, -0.16684235632419586182 ;  /* 0xbe2ad8b906097423 */ /* 0x000fe20000000009 */
[----:B------:R-:W-:-:S03]  /*0300*/  FFMA R8, R5, R8, -0.16684235632419586182 ;  /* 0xbe2ad8b905087423 */ /* 0x000fc60000000008 */
[----:B------:R-:W-:Y:S01]  /*0310*/  FFMA R9, R6, R9, 0.20012299716472625732 ;  /* 0x3e4ced0b06097423 */ /* 0x000fe20000000009 */
[----:B------:R-:W-:-:S03]  /*0320*/  FFMA R8, R5, R8, 0.20012299716472625732 ;  /* 0x3e4ced0b05087423 */ /* 0x000fc60000000008 */
[C---:B------:R-:W-:Y:S01]  /*0330*/  FFMA R9, R6.reuse, R9, -0.24999669194221496582 ;  /* 0xbe7fff2206097423 */ /* 0x040fe20000000009 */
[C---:B------:R-:W-:Y:S01]  /*0340*/  FFMA R10, R5.reuse, R8, -0.24999669194221496582 ;  /* 0xbe7fff22050a7423 */ /* 0x040fe20000000008 */
[----:B------:R-:W-:Y:S02]  /*0350*/  FSEL R8, RZ, -23, P1 ;  /* 0xc1b80000ff087808 */ /* 0x000fe40000800000 */
[C---:B------:R-:W-:Y:S01]  /*0360*/  FFMA R11, R6.reuse, R9, 0.33333182334899902344 ;  /* 0x3eaaaa78060b7423 */ /* 0x040fe20000000009 */
[----:B------:R-:W-:Y:S01]  /*0370*/  FFMA R10, R5, R10, 0.33333182334899902344 ;  /* 0x3eaaaa78050a7423 */ /* 0x000fe2000000000a */
[----:B------:R-:W-:Y:S01]  /*0380*/  FSEL R9, RZ, -23, P2 ;  /* 0xc1b80000ff097808 */ /* 0x000fe20001000000 */
[----:B------:R-:W-:Y:S01]  /*0390*/  FFMA R7, R7, 1.1920928955078125e-07, R8 ;  /* 0x3400000007077823 */ /* 0x000fe20000000008 */
[----:B------:R-:W-:Y:S01]  /*03a0*/  FFMA R11, R6, R11, -0.5 ;  /* 0xbf000000060b7423 */ /* 0x000fe2000000000b */
[C---:B------:R-:W-:Y:S01]  /*03b0*/  FFMA R10, R5.reuse, R10, -0.5 ;  /* 0xbf000000050a7423 */ /* 0x040fe2000000000a */
[----:B------:R-:W-:Y:S01]  /*03c0*/  ISETP.GT.U32.AND P2, PT, R4, 0x7f7fffff, PT ;  /* 0x7f7fffff0400780c */ /* 0x000fe20003f44070 */
[----:B------:R-:W-:Y:S01]  /*03d0*/  FFMA R9, R12, 1.1920928955078125e-07, R9 ;  /* 0x340000000c097823 */ /* 0x000fe20000000009 */
[----:B------:R-:W-:Y:S01]  /*03e0*/  FMUL R11, R6, R11 ;  /* 0x0000000b060b7220 */ /* 0x000fe20000400000 */
[----:B------:R-:W-:Y:S01]  /*03f0*/  FMUL R10, R5, R10 ;  /* 0x0000000a050a7220 */ /* 0x000fe20000400000 */
[----:B------:R-:W-:-:S02]  /*0400*/  FSETP.NEU.AND P1, PT, R3, RZ, PT ;  /* 0x000000ff0300720b */ /* 0x000fc40003f2d000 */
[----:B------:R-:W-:Y:S01]  /*0410*/  FFMA R6, R6, R11, R6 ;  /* 0x0000000b06067223 */ /* 0x000fe20000000006 */
[----:B------:R-:W-:Y:S01]  /*0420*/  FFMA R10, R5, R10, R5 ;  /* 0x0000000a050a7223 */ /* 0x000fe20000000005 */
[----:B------:R-:W-:Y:S02]  /*0430*/  MOV R5, 0x7f800000 ;  /* 0x7f80000000057802 */ /* 0x000fe40000000f00 */
[----:B------:R-:W-:Y:S01]  /*0440*/  FFMA R6, R9, 0.69314718246459960938, R6 ;  /* 0x3f31721809067823 */ /* 0x000fe20000000006 */
[----:B------:R-:W-:Y:S02]  /*0450*/  FFMA R7, R7, 0.69314718246459960938, R10 ;  /* 0x3f31721807077823 */ /* 0x000fe4000000000a */
[-C--:B------:R-:W-:Y:S01]  /*0460*/  @P3 FFMA R6, R3, R5.reuse, +INF ;  /* 0x7f80000003063423 */ /* 0x080fe20000000005 */
[----:B--2---:R-:W-:Y:S01]  /*0470*/  IADD3 R3, PT, PT, -R2, 0x1, RZ ;  /* 0x0000000102037810 */ /* 0x004fe20007ffe1ff */
[C---:B------:R-:W-:Y:S01]  /*0480*/  @P2 FFMA R7, R4.reuse, R5, +INF ;  /* 0x7f80000004072423 */ /* 0x040fe20000000005 */
[----:B------:R-:W-:-:S02]  /*0490*/  FSETP.NEU.AND P3, PT, R4, RZ, PT ;  /* 0x000000ff0400720b */ /* 0x000fc40003f6d000 */
[----:B------:R-:W-:Y:S02]  /*04a0*/  I2FP.F32.S32 R3, R3 ;  /* 0x0000000300037245 */ /* 0x000fe40000201400 */
[----:B------:R-:W-:Y:S02]  /*04b0*/  FSEL R6, R6, -INF , P1 ;  /* 0xff80000006067808 */ /* 0x000fe40000800000 */
[----:B------:R-:W-:Y:S02]  /*04c0*/  I2FP.F32.S32 R2, R2 ;  /* 0x0000000200027245 */ /* 0x000fe40000201400 */
[----:B------:R-:W-:Y:S01]  /*04d0*/  FSEL R7, R7, -INF , P3 ;  /* 0xff80000007077808 */ /* 0x000fe20001800000 */
[----:B------:R-:W-:Y:S01]  /*04e0*/  FMUL R3, R3, R6 ;  /* 0x0000000603037220 */ /* 0x000fe20000400000 */
[----:B------:R-:W-:-:S03]  /*04f0*/  LEA R5, R0, UR4, 0x2 ;  /* 0x0000000400057c11 */ /* 0x000fc6000f8e10ff */
[----:B------:R-:W-:-:S05]  /*0500*/  FFMA R2, R2, R7, R3 ;  /* 0x0000000702027223 */ /* 0x000fca0000000003 */
[----:B------:R1:W-:Y:S02]  /*0510*/  STS [R5], R2 ;  /* 0x0000000205007388 */ /* 0x0003e40000000800 */
.L_x_19:
[----:B------:R-:W-:Y:S05]  /*0520*/  BSYNC.RECONVERGENT B0 ;  /* 0x0000000000007941 */ /* 0x000fea0003800200 */
.L_x_18:
[----:B------:R-:W-:Y:S06]  /*0530*/  BAR.SYNC.DEFER_BLOCKING 0x0 ;  /* 0x0000000000007b1d */ /* 0x000fec0000010000 */
[----:B------:R-:W-:Y:S05]  /*0540*/  @P0 EXIT ;  /* 0x000000000000094d */ /* 0x000fea0003800000 */
[----:B------:R-:W-:Y:S01]  /*0550*/  UISETP.GE.AND UP0, UPT, UR12, 0x1, UPT ;  /* 0x000000010c00788c */ /* 0x000fe2000bf06270 */
[----:B------:R-:W-:-:S08]  /*0560*/  HFMA2 R19, -RZ, RZ, 0, 0 ;  /* 0x00000000ff137431 */ /* 0x000fd000000001ff */
[----:B------:R-:W-:Y:S05]  /*0570*/  BRA.U !UP0, `(.L_x_20) ;  /* 0x0000000508687547 */ /* 0x000fea000b800000 */
[----:B------:R-:W-:Y:S01]  /*0580*/  UISETP.GE.U32.AND UP1, UPT, UR12, 0x10, UPT ;  /* 0x000000100c00788c */ /* 0x000fe2000bf26070 */
[----:B------:R-:W-:Y:S01]  /*0590*/  IMAD.MOV.U32 R19, RZ, RZ, RZ ;  /* 0x000000ffff137224 */ /* 0x000fe200078e00ff */
[----:B------:R-:W-:Y:S01]  /*05a0*/  UISETP.LT.AND UP0, UPT, UR12, 0x400, UPT ;  /* 0x000004000c00788c */ /* 0x000fe2000bf01270 */
[----:B------:R-:W-:-:S03]  /*05b0*/  UMOV UR4, URZ ;  /* 0x000000ff00047c82 */ /* 0x000fc60008000000 */
[----:B------:R-:W-:-:S04]  /*05c0*/  USEL UR5, UR12, 0x400, UP0 ;  /* 0x000004000c057887 */ /* 0x000fc80008000000 */
[----:B------:R-:W-:-:S04]  /*05d0*/  ULOP3.LUT UR9, UR5, 0xf, URZ, 0xc0, !UPT ;  /* 0x0000000f05097892 */ /* 0x000fc8000f8ec0ff */
[----:B------:R-:W-:Y:S01]  /*05e0*/  UISETP.NE.AND UP0, UPT, UR9, URZ, UPT ;  /* 0x000000ff0900728c */ /* 0x000fe2000bf05270 */
[----:B------:R-:W-:Y:S10]  /*05f0*/  BRA.U !UP1, `(.L_x_21) ;  /* 0x00000001098c7547 */ /* 0x000ff4000b800000 */
[----:B------:R-:W2:Y:S01]  /*0600*/  S2UR UR6, SR_CgaCtaId ;  /* 0x00000000000679c3 */ /* 0x000ea20000008800 */
[----:B------:R-:W-:Y:S01]  /*0610*/  ULOP3.LUT UR4, UR5, 0xffff, URZ, 0xc0, !UPT ;  /* 0x0000ffff05047892 */ /* 0x000fe2000f8ec0ff */
[----:B------:R-:W-:-:S03]  /*0620*/  MOV R19, RZ ;  /* 0x000000ff00137202 */ /* 0x000fc60000000f00 */
[----:B------:R-:W-:-:S04]  /*0630*/  USHF.R.U32.HI UR4, URZ, 0x4, UR4 ;  /* 0x00000004ff047899 */ /* 0x000fc80008011604 */
[----:B------:R-:W-:-:S03]  /*0640*/  USHF.L.U32 UR8, UR4, 0x4, URZ ;  /* 0x0000000404087899 */ /* 0x000fc600080006ff */
[----:B------:R-:W-:Y:S02]  /*0650*/  UMOV UR4, 0x400 ;  /* 0x0000040000047882 */ /* 0x000fe40000000000 */
[----:B--2---:R-:W-:Y:S02]  /*0660*/  ULEA UR7, UR6, UR4, 0x18 ;  /* 0x0000000406077291 */ /* 0x004fe4000f8ec0ff */
[----:B------:R-:W-:Y:S02]  /*0670*/  ULOP3.LUT UR6, UR8, 0x7f0, URZ, 0xe2, !UPT ;  /* 0x000007f008067892 */ /* 0x000fe4000f8ee2ff */
[----:B------:R-:W-:Y:S02]  /*0680*/  ULOP3.LUT UR4, UR5, 0x7f0, URZ, 0xc0, !UPT ;  /* 0x000007f005047892 */ /* 0x000fe4000f8ec0ff */
[----:B------:R-:W-:Y:S02]  /*0690*/  UIADD3 UR7, UPT, UPT, UR7, 0x20, URZ ;  /* 0x0000002007077890 */ /* 0x000fe4000fffe0ff */
[----:B------:R-:W-:-:S12]  /*06a0*/  UIADD3 UR6, UPT, UPT, -UR6, URZ, URZ ;  /* 0x000000ff06067290 */ /* 0x000fd8000fffe1ff */
.L_x_22:
[----:B------:R-:W2:Y:S01]  /*06b0*/  LDS.128 R12, [UR7+-0x20] ;  /* 0xffffe007ff0c7984 */ /* 0x000ea20008000c00 */
[----:B------:R-:W-:-:S03]  /*06c0*/  UIADD3 UR6, UPT, UPT, UR6, 0x10, URZ ;  /* 0x0000001006067890 */ /* 0x000fc6000fffe0ff */
[----:B------:R-:W3:Y:S01]  /*06d0*/  LDS.128 R8, [UR7+-0x10] ;  /* 0xfffff007ff087984 */ /* 0x000ee20008000c00 */
[----:B------:R-:W-:-:S03]  /*06e0*/  UISETP.NE.AND UP1, UPT, UR6, URZ, UPT ;  /* 0x000000ff0600728c */ /* 0x000fc6000bf25270 */
[----:B01----:R-:W0:Y:S01]  /*06f0*/  LDS.128 R4, [UR7] ;  /* 0x00000007ff047984 */ /* 0x003e220008000c00 */
[----:B--2---:R-:W-:-:S03]  /*0700*/  FADD R12, R12, R19 ;  /* 0x000000130c0c7221 */ /* 0x004fc60000000000 */
[----:B------:R-:W1:Y:S01]  /*0710*/  LDS.128 R16, [UR7+0x10] ;  /* 0x00001007ff107984 */ /* 0x000e620008000c00 */
[----:B------:R-:W-:Y:S01]  /*0720*/  UIADD3 UR7, UPT, UPT, UR7, 0x40, URZ ;  /* 0x0000004007077890 */ /* 0x000fe2000fffe0ff */
[----:B------:R-:W-:-:S04]  /*0730*/  FADD R13, R12, R13 ;  /* 0x0000000d0c0d7221 */ /* 0x000fc80000000000 */
[----:B------:R-:W-:-:S04]  /*0740*/  FADD R14, R13, R14 ;  /* 0x0000000e0d0e7221 */ /* 0x000fc80000000000 */
[----:B------:R-:W-:-:S04]  /*0750*/  FADD R15, R14, R15 ;  /* 0x0000000f0e0f7221 */ /* 0x000fc80000000000 */
[----:B---3--:R-:W-:-:S04]  /*0760*/  FADD R8, R15, R8 ;  /* 0x000000080f087221 */ /* 0x008fc80000000000 */
[----:B------:R-:W-:-:S04]  /*0770*/  FADD R9, R8, R9 ;  /* 0x0000000908097221 */ /* 0x000fc80000000000 */
[----:B------:R-:W-:-:S04]  /*0780*/  FADD R10, R9, R10 ;  /* 0x0000000a090a7221 */ /* 0x000fc80000000000 */
[----:B------:R-:W-:-:S04]  /*0790*/  FADD R11, R10, R11 ;  /* 0x0000000b0a0b7221 */ /* 0x000fc80000000000 */
[----:B0-----:R-:W-:-:S04]  /*07a0*/  FADD R4, R11, R4 ;  /* 0x000000040b047221 */ /* 0x001fc80000000000 */
[----:B------:R-:W-:-:S04]  /*07b0*/  FADD R5, R4, R5 ;  /* 0x0000000504057221 */ /* 0x000fc80000000000 */
[----:B------:R-:W-:-:S04]  /*07c0*/  FADD R6, R5, R6 ;  /* 0x0000000605067221 */ /* 0x000fc80000000000 */
[----:B------:R-:W-:-:S04]  /*07d0*/  FADD R7, R6, R7 ;  /* 0x0000000706077221 */ /* 0x000fc80000000000 */
[----:B-1----:R-:W-:-:S04]  /*07e0*/  FADD R16, R7, R16 ;  /* 0x0000001007107221 */ /* 0x002fc80000000000 */
[----:B------:R-:W-:-:S04]  /*07f0*/  FADD R17, R16, R17 ;  /* 0x0000001110117221 */ /* 0x000fc80000000000 */
[----:B------:R-:W-:-:S04]  /*0800*/  FADD R18, R17, R18 ;  /* 0x0000001211127221 */ /* 0x000fc80000000000 */
[----:B------:R-:W-:Y:S01]  /*0810*/  FADD R19, R18, R19 ;  /* 0x0000001312137221 */ /* 0x000fe20000000000 */
[----:B------:R-:W-:Y:S06]  /*0820*/  BRA.U UP1, `(.L_x_22) ;  /* 0xfffffffd01a07547 */ /* 0x000fec000b83ffff */
.L_x_21:
[----:B------:R-:W-:Y:S05]  /*0830*/  BRA.U !UP0, `(.L_x_20) ;  /* 0x0000000108b87547 */ /* 0x000fea000b800000 */
[----:B------:R-:W-:Y:S02]  /*0840*/  UISETP.GE.U32.AND UP0, UPT, UR9, 0x8, UPT ;  /* 0x000000080900788c */ /* 0x000fe4000bf06070 */
[----:B------:R-:W-:-:S04]  /*0850*/  ULOP3.LUT UR8, UR5, 0x7, URZ, 0xc0, !UPT ;  /* 0x0000000705087892 */ /* 0x000fc8000f8ec0ff */
[----:B------:R-:W-:-:S03]  /*0860*/  UISETP.NE.AND UP1, UPT, UR8, URZ, UPT ;  /* 0x000000ff0800728c */ /* 0x000fc6000bf25270 */
[----:B------:R-:W-:Y:S08]  /*0870*/  BRA.U !UP0, `(.L_x_23) ;  /* 0x00000001083c7547 */ /* 0x000ff0000b800000 */
[----:B------:R-:W2:Y:S01]  /*0880*/  S2UR UR7, SR_CgaCtaId ;  /* 0x00000000000779c3 */ /* 0x000ea20000008800 */
[----:B------:R-:W-:Y:S02]  /*0890*/  UMOV UR6, 0x400 ;  /* 0x0000040000067882 */ /* 0x000fe40000000000 */
[----:B--2---:R-:W-:-:S04]  /*08a0*/  ULEA UR6, UR7, UR6, 0x18 ;  /* 0x0000000607067291 */ /* 0x004fc8000f8ec0ff */
[----:B------:R-:W-:Y:S02]  /*08b0*/  ULEA UR6, UR4, UR6, 0x2 ;  /* 0x0000000604067291 */ /* 0x000fe4000f8e10ff */
[----:B------:R-:W-:-:S07]  /*08c0*/  UIADD3 UR4, UPT, UPT, UR4, 0x8, URZ ;  /* 0x0000000804047890 */ /* 0x000fce000fffe0ff */
[----:B------:R-:W2:Y:S04]  /*08d0*/  LDS.128 R8, [UR6] ;  /* 0x00000006ff087984 */ /* 0x000ea80008000c00 */
[----:B01----:R-:W0:Y:S01]  /*08e0*/  LDS.128 R4, [UR6+0x10] ;  /* 0x00001006ff047984 */ /* 0x003e220008000c00 */
[----:B--2---:R-:W-:-:S04]  /*08f0*/  FADD R8, R19, R8 ;  /* 0x0000000813087221 */ /* 0x004fc80000000000 */
[----:B------:R-:W-:-:S04]  /*0900*/  FADD R9, R8, R9 ;  /* 0x0000000908097221 */ /* 0x000fc80000000000 */
[----:B------:R-:W-:-:S04]  /*0910*/  FADD R10, R9, R10 ;  /* 0x0000000a090a7221 */ /* 0x000fc80000000000 */
[----:B------:R-:W-:-:S04]  /*0920*/  FADD R11, R10, R11 ;  /* 0x0000000b0a0b7221 */ /* 0x000fc80000000000 */
[----:B0-----:R-:W-:-:S04]  /*0930*/  FADD R4, R11, R4 ;  /* 0x000000040b047221 */ /* 0x001fc80000000000 */
[----:B------:R-:W-:-:S04]  /*0940*/  FADD R5, R4, R5 ;  /* 0x0000000504057221 */ /* 0x000fc80000000000 */
[----:B------:R-:W-:-:S04]  /*0950*/  FADD R6, R5, R6 ;  /* 0x0000000605067221 */ /* 0x000fc80000000000 */
[----:B------:R-:W-:-:S07]  /*0960*/  FADD R19, R6, R7 ;  /* 0x0000000706137221 */ /* 0x000fce0000000000 */
.L_x_23:
        /* <DEDUP_REMOVED lines=10> */
[----:B01----:R-:W0:Y:S02]  /*0a10*/  LDS.128 R4, [UR6] ;  /* 0x00000006ff047984 */ /* 0x003e240008000c00 */
[----:B0-----:R-:W-:-:S04]  /*0a20*/  FADD R4, R19, R4 ;  /* 0x0000000413047221 */ /* 0x001fc80000000000 */
[----:B------:R-:W-:-:S04]  /*0a30*/  FADD R5, R4, R5 ;  /* 0x0000000504057221 */ /* 0x000fc80000000000 */
[----:B------:R-:W-:-:S04]  /*0a40*/  FADD R6, R5, R6 ;  /* 0x0000000605067221 */ /* 0x000fc80000000000 */
[----:B------:R-:W-:-:S07]  /*0a50*/  FADD R19, R6, R7 ;  /* 0x0000000706137221 */ /* 0x000fce0000000000 */
.L_x_24:
[----:B------:R-:W-:Y:S05]  /*0a60*/  BRA.U !UP1, `(.L_x_20) ;  /* 0x00000001092c7547 */ /* 0x000fea000b800000 */
[----:B------:R-:W2:Y:S01]  /*0a70*/  S2UR UR7, SR_CgaCtaId ;  /* 0x00000000000779c3 */ /* 0x000ea20000008800 */
[----:B------:R-:W-:Y:S01]  /*0a80*/  UMOV UR6, 0x400 ;  /* 0x0000040000067882 */ /* 0x000fe20000000000 */
[----:B------:R-:W-:Y:S02]  /*0a90*/  UIADD3 UR5, UPT, UPT, -UR5, URZ, URZ ;  /* 0x000000ff05057290 */ /* 0x000fe4000fffe1ff */
[----:B--2---:R-:W-:-:S04]  /*0aa0*/  ULEA UR6, UR7, UR6, 0x18 ;  /* 0x0000000607067291 */ /* 0x004fc8000f8ec0ff */
[----:B------:R-:W-:-:S12]  /*0ab0*/  ULEA UR4, UR4, UR6, 0x2 ;  /* 0x0000000604047291 */ /* 0x000fd8000f8e10ff */
.L_x_25:
[----:B------:R-:W2:Y:S01]  /*0ac0*/  LDS R0, [UR4] ;  /* 0x00000004ff007984 */ /* 0x000ea20008000800 */
[----:B------:R-:W-:Y:S02]  /*0ad0*/  UIADD3 UR5, UPT, UPT, UR5, 0x1, URZ ;  /* 0x0000000105057890 */ /* 0x000fe4000fffe0ff */
[----:B------:R-:W-:Y:S02]  /*0ae0*/  UIADD3 UR4, UPT, UPT, UR4, 0x4, URZ ;  /* 0x0000000404047890 */ /* 0x000fe4000fffe0ff */
[----:B------:R-:W-:Y:S01]  /*0af0*/  UISETP.NE.AND UP0, UPT, UR5, URZ, UPT ;  /* 0x000000ff0500728c */ /* 0x000fe2000bf05270 */
[----:B--2---:R-:W-:-:S08]  /*0b00*/  FADD R19, R0, R19 ;  /* 0x0000001300137221 */ /* 0x004fd00000000000 */
[----:B------:R-:W-:Y:S05]  /*0b10*/  BRA.U UP0, `(.L_x_25) ;  /* 0xfffffffd00e87547 */ /* 0x000fea000b83ffff */
.L_x_20:
[----:B-1----:R-:W-:-:S04]  /*0b20*/  I2FP.F32.S32 R2, UR12 ;  /* 0x0000000c00027c45 */ /* 0x002fc80008201400 */
[----:B------:R-:W1:Y:S08]  /*0b30*/  MUFU.RCP R3, -R2 ;  /* 0x8000000200037308 */ /* 0x000e700000001000 */
[----:B------:R-:W2:Y:S01]  /*0b40*/  FCHK P0, R19, -R2 ;  /* 0x8000000213007302 */ /* 0x000ea20000000000 */
[----:B-1----:R-:W-:-:S04]  /*0b50*/  FFMA R0, R2, R3, 1 ;  /* 0x3f80000002007423 */ /* 0x002fc80000000003 */
[----:B------:R-:W-:-:S04]  /*0b60*/  FFMA R0, R3, R0, R3 ;  /* 0x0000000003007223 */ /* 0x000fc80000000003 */
[----:B------:R-:W-:-:S04]  /*0b70*/  FFMA R3, R0, R19, RZ ;  /* 0x0000001300037223 */ /* 0x000fc800000000ff */
[----:B0-----:R-:W-:-:S04]  /*0b80*/  FFMA R4, R2, R3, R19 ;  /* 0x0000000302047223 */ /* 0x001fc80000000013 */
[----:B------:R-:W-:Y:S01]  /*0b90*/  FFMA R5, R0, R4, R3 ;  /* 0x0000000400057223 */ /* 0x000fe20000000003 */
[----:B--2---:R-:W-:Y:S06]  /*0ba0*/  @!P0 BRA `(.L_x_26) ;  /* 0x0000000000148947 */ /* 0x004fec0003800000 */
[----:B------:R-:W-:Y:S01]  /*0bb0*/  FADD R3, -R2, -RZ ;  /* 0x800000ff02037221 */ /* 0x000fe20000000100 */
[----:B------:R-:W-:Y:S02]  /*0bc0*/  MOV R0, R19 ;  /* 0x0000001300007202 */ /* 0x000fe40000000f00 */
[----:B------:R-:W-:-:S07]  /*0bd0*/  MOV R2, 0xbf0 ;  /* 0x00000bf000027802 */ /* 0x000fce0000000f00 */
[----:B------:R-:W-:Y:S05]  /*0be0*/  CALL.REL.NOINC `($__internal_1_$__cuda_sm3x_div_rn_noftz_f32_slowpath) ;  /* 0x0000000000107944 */ /* 0x000fea0003c00000 */
[----:B------:R-:W-:-:S07]  /*0bf0*/  MOV R5, R7 ;  /* 0x0000000700057202 */ /* 0x000fce0000000f00 */
.L_x_26:
[----:B------:R-:W0:Y:S02]  /*0c00*/  LDC.64 R2, c[0x0][0x398] ;  /* 0x0000e600ff027b82 */ /* 0x000e240000000a00 */
[----:B0-----:R-:W-:Y:S01]  /*0c10*/  REDG.E.ADD.F32.FTZ.RN.STRONG.GPU desc[UR10][R2.64], R5 ;  /* 0x00000005020079a6 */ /* 0x001fe2000c12f30a */
[----:B------:R-:W-:Y:S05]  /*0c20*/  EXIT ;  /* 0x000000000000794d */ /* 0x000fea0003800000 */
        .weak           $__internal_1_$__cuda_sm3x_div_rn_noftz_f32_slowpath
        .type           $__internal_1_$__cuda_sm3x_div_rn_noftz_f32_slowpath,@function
        .size           $__internal_1_$__cuda_sm3x_div_rn_noftz_f32_slowpath,(.L_x_63 - $__internal_1_$__cuda_sm3x_div_rn_noftz_f32_slowpath)
$__internal_1_$__cuda_sm3x_div_rn_noftz_f32_slowpath:
[----:B------:R-:W-:Y:S02]  /*0c30*/  SHF.R.U32.HI R5, RZ, 0x17, R3 ;  /* 0x00000017ff057819 */ /* 0x000fe40000011603 */
[----:B------:R-:W-:Y:S02]  /*0c40*/  SHF.R.U32.HI R4, RZ, 0x17, R0 ;  /* 0x00000017ff047819 */ /* 0x000fe40000011600 */
[----:B------:R-:W-:Y:S02]  /*0c50*/  LOP3.LUT R5, R5, 0xff, RZ, 0xc0, !PT ;  /* 0x000000ff05057812 */ /* 0x000fe400078ec0ff */
[----:B------:R-:W-:-:S03]  /*0c60*/  LOP3.LUT R8, R4, 0xff, RZ, 0xc0, !PT ;  /* 0x000000ff04087812 */ /* 0x000fc600078ec0ff */
[----:B------:R-:W-:Y:S01]  /*0c70*/  VIADD R6, R5, 0xffffffff ;  /* 0xffffffff05067836 */ /* 0x000fe20000000000 */
[----:B------:R-:W-:-:S04]  /*0c80*/  IADD3 R7, PT, PT, R8, -0x1, RZ ;  /* 0xffffffff08077810 */ /* 0x000fc80007ffe0ff */
[----:B------:R-:W-:-:S04]  /*0c90*/  ISETP.GT.U32.AND P0, PT, R6, 0xfd, PT ;  /* 0x000000fd0600780c */ /* 0x000fc80003f04070 */
[----:B------:R-:W-:-:S13]  /*0ca0*/  ISETP.GT.U32.OR P0, PT, R7, 0xfd, P0 ;  /* 0x000000fd0700780c */ /* 0x000fda0000704470 */
[----:B------:R-:W-:Y:S01]  /*0cb0*/  @!P0 MOV R4, RZ ;  /* 0x000000ff00048202 */ /* 0x000fe20000000f00 */
        /* <DEDUP_REMOVED lines=19> */
[----:B------:R-:W-:Y:S01]  /*0df0*/  @P0 MOV R4, RZ ;  /* 0x000000ff00040202 */ /* 0x000fe20000000f00 */
[----:B------:R-:W-:Y:S02]  /*0e00*/  @!P0 IMAD.MOV.U32 R4, RZ, RZ, -0x40 ;  /* 0xffffffc0ff048424 */ /* 0x000fe400078e00ff */
[----:B------:R-:W-:Y:S01]  /*0e10*/  @!P0 FFMA R0, R0, 1.84467440737095516160e+19, RZ ;  /* 0x5f80000000008823 */ /* 0x000fe200000000ff */
[----:B------:R-:W-:Y:S02]  /*0e20*/  @!P1 FFMA R3, R3, 1.84467440737095516160e+19, RZ ;  /* 0x5f80000003039823 */ /* 0x000fe400000000ff */
[----:B------:R-:W-:-:S07]  /*0e30*/  @!P1 IADD3 R4, PT, PT, R4, 0x40, RZ ;  /* 0x0000004004049810 */ /* 0x000fce0007ffe0ff */
.L_x_27:
[----:B------:R-:W-:-:S04]  /*0e40*/  LEA R6, R5, 0xc0800000, 0x17 ;  /* 0xc080000005067811 */ /* 0x000fc800078eb8ff */
[----:B------:R-:W-:Y:S02]  /*0e50*/  IADD3 R6, PT, PT, -R6, R3, RZ ;  /* 0x0000000306067210 */ /* 0x000fe40007ffe1ff */
[----:B------:R-:W-:Y:S02]  /*0e60*/  IADD3 R3, PT, PT, R8, -0x7f, RZ ;  /* 0xffffff8108037810 */ /* 0x000fe40007ffe0ff */
[----:B------:R-:W0:Y:S01]  /*0e70*/  MUFU.RCP R7, R6 ;  /* 0x0000000600077308 */ /* 0x000e220000001000 */
[----:B------:R-:W-:Y:S02]  /*0e80*/  FADD.FTZ R9, -R6, -RZ ;  /* 0x800000ff06097221 */ /* 0x000fe40000010100 */
[C---:B------:R-:W-:Y:S01]  /*0e90*/  IMAD R0, R3.reuse, -0x800000, R0 ;  /* 0xff80000003007824 */ /* 0x040fe200078e0200 */
[----:B------:R-:W-:-:S05]  /*0ea0*/  IADD3 R3, PT, PT, R3, 0x7f, -R5 ;  /* 0x0000007f03037810 */ /* 0x000fca0007ffe805 */
[----:B------:R-:W-:Y:S02]  /*0eb0*/  IMAD.IADD R3, R3, 0x1, R4 ;  /* 0x0000000103037824 */ /* 0x000fe400078e0204 */
[----:B0-----:R-:W-:-:S04]  /*0ec0*/  FFMA R8, R7, R9, 1 ;  /* 0x3f80000007087423 */ /* 0x001fc80000000009 */
[----:B------:R-:W-:-:S04]  /*0ed0*/  FFMA R10, R7, R8, R7 ;  /* 0x00000008070a7223 */ /* 0x000fc80000000007 */
[----:B------:R-:W-:-:S04]  /*0ee0*/  FFMA R7, R0, R10, RZ ;  /* 0x0000000a00077223 */ /* 0x000fc800000000ff */
[----:B------:R-:W-:-:S04]  /*0ef0*/  FFMA R8, R9, R7, R0 ;  /* 0x0000000709087223 */ /* 0x000fc80000000000 */
[----:B------:R-:W-:-:S04]  /*0f00*/  FFMA R11, R10, R8, R7 ;  /* 0x000000080a0b7223 */ /* 0x000fc80000000007 */
[----:B------:R-:W-:-:S04]  /*0f10*/  FFMA R8, R9, R11, R0 ;  /* 0x0000000b09087223 */ /* 0x000fc80000000000 */
[----:B------:R-:W-:-:S05]  /*0f20*/  FFMA R7, R10, R8, R11 ;  /* 0x000000080a077223 */ /* 0x000fca000000000b */
[----:B------:R-:W-:-:S04]  /*0f30*/  SHF.R.U32.HI R0, RZ, 0x17, R7 ;  /* 0x00000017ff007819 */ /* 0x000fc80000011607 */
[----:B------:R-:W-:-:S04]  /*0f40*/  LOP3.LUT R0, R0, 0xff, RZ, 0xc0, !PT ;  /* 0x000000ff00007812 */ /* 0x000fc800078ec0ff */
[----:B------:R-:W-:-:S04]  /*0f50*/  IADD3 R6, PT, PT, R0, R3, RZ ;  /* 0x0000000300067210 */ /* 0x000fc80007ffe0ff */
[----:B------:R-:W-:-:S04]  /*0f60*/  IADD3 R0, PT, PT, R6, -0x1, RZ ;  /* 0xffffffff06007810 */ /* 0x000fc80007ffe0ff */
        /* <DEDUP_REMOVED lines=9> */
[-CC-:B------:R-:W-:Y:S01]  /*1000*/  FFMA.RZ R0, R10, R8.reuse, R11.reuse ;  /* 0x000000080a007223 */ /* 0x180fe2000000c00b */
[----:B------:R-:W-:Y:S01]  /*1010*/  IADD3 R5, PT, PT, R6, 0x20, RZ ;  /* 0x0000002006057810 */ /* 0x000fe20007ffe0ff */
[-CC-:B------:R-:W-:Y:S01]  /*1020*/  FFMA.RM R3, R10, R8.reuse, R11.reuse ;  /* 0x000000080a037223 */ /* 0x180fe2000000400b */
[----:B------:R-:W-:Y:S02]  /*1030*/  ISETP.NE.AND P2, PT, R6, RZ, PT ;  /* 0x000000ff0600720c */ /* 0x000fe40003f45270 */
[----:B------:R-:W-:Y:S01]  /*1040*/  LOP3.LUT R4, R0, 0x7fffff, RZ, 0xc0, !PT ;  /* 0x007fffff00047812 */ /* 0x000fe200078ec0ff */
[----:B------:R-:W-:Y:S01]  /*1050*/  FFMA.RP R0, R10, R8, R11 ;  /* 0x000000080a007223 */ /* 0x000fe2000000800b */
[----:B------:R-:W-:Y:S01]  /*1060*/  ISETP.NE.AND P1, PT, R6, RZ, PT ;  /* 0x000000ff0600720c */ /* 0x000fe20003f25270 */
[----:B------:R-:W-:Y:S01]  /*1070*/  IMAD.MOV R6, RZ, RZ, -R6 ;  /* 0x000000ffff067224 */ /* 0x000fe200078e0a06 */
[----:B------:R-:W-:Y:S02]  /*1080*/  LOP3.LUT R4, R4, 0x800000, RZ, 0xfc, !PT ;  /* 0x0080000004047812 */ /* 0x000fe400078efcff */
        /* <DEDUP_REMOVED lines=9> */
[----:B------:R-:W-:-:S04]  /*1120*/  LOP3.LUT R0, R0, R3, RZ, 0xc0, !PT ;  /* 0x0000000300007212 */ /* 0x000fc800078ec0ff */
[----:B------:R-:W-:-:S04]  /*1130*/  IADD3 R0, PT, PT, R5, R0, RZ ;  /* 0x0000000005007210 */ /* 0x000fc80007ffe0ff */
[----:B------:R-:W-:Y:S01]  /*1140*/  LOP3.LUT R7, R0, R7, RZ, 0xfc, !PT ;  /* 0x0000000700077212 */ /* 0x000fe200078efcff */
[----:B------:R-:W-:Y:S06]  /*1150*/  BRA `(.L_x_34) ;  /* 0x0000000000347947 */ /* 0x000fec0003800000 */
.L_x_33:
[----:B------:R-:W-:-:S04]  /*1160*/  LOP3.LUT R7, R7, 0x80000000, RZ, 0xc0, !PT ;  /* 0x8000000007077812 */ /* 0x000fc800078ec0ff */
[----:B------:R-:W-:Y:S01]  /*1170*/  LOP3.LUT R7, R7, 0x7f800000, RZ, 0xfc, !PT ;  /* 0x7f80000007077812 */ /* 0x000fe200078efcff */
[----:B------:R-:W-:Y:S06]  /*1180*/  BRA `(.L_x_34) ;  /* 0x0000000000287947 */ /* 0x000fec0003800000 */
.L_x_32:
[----:B------:R-:W-:Y:S01]  /*1190*/  LEA R7, R3, R7, 0x17 ;  /* 0x0000000703077211 */ /* 0x000fe200078eb8ff */
[----:B------:R-:W-:Y:S06]  /*11a0*/  BRA `(.L_x_34) ;  /* 0x0000000000207947 */ /* 0x000fec0003800000 */
.L_x_31:
[----:B------:R-:W-:-:S04]  /*11b0*/  LOP3.LUT R0, R3, 0x80000000, R0, 0x48, !PT ;  /* 0x8000000003007812 */ /* 0x000fc800078e4800 */
[----:B------:R-:W-:Y:S01]  /*11c0*/  LOP3.LUT R7, R0, 0x7f800000, RZ, 0xfc, !PT ;  /* 0x7f80000000077812 */ /* 0x000fe200078efcff */
[----:B------:R-:W-:Y:S06]  /*11d0*/  BRA `(.L_x_34) ;  /* 0x0000000000147947 */ /* 0x000fec0003800000 */
.L_x_30:
[----:B------:R-:W-:Y:S01]  /*11e0*/  LOP3.LUT R7, R3, 0x80000000, R0, 0x48, !PT ;  /* 0x8000000003077812 */ /* 0x000fe200078e4800 */
[----:B------:R-:W-:Y:S06]  /*11f0*/  BRA `(.L_x_34) ;  /* 0x00000000000c7947 */ /* 0x000fec0003800000 */
.L_x_29:
[----:B------:R-:W0:Y:S01]  /*1200*/  MUFU.RSQ R7, -QNAN ;  /* 0xffc0000000077908 */ /* 0x000e220000001400 */
[----:B------:R-:W-:Y:S05]  /*1210*/  BRA `(.L_x_34) ;  /* 0x0000000000047947 */ /* 0x000fea0003800000 */
.L_x_28:
[----:B------:R-:W-:-:S07]  /*1220*/  FADD.FTZ R7, R0, R3 ;  /* 0x0000000300077221 */ /* 0x000fce0000010000 */
.L_x_34:
[----:B------:R-:W-:-:S04]  /*1230*/  HFMA2 R3, -RZ, RZ, 0, 0 ;  /* 0x00000000ff037431 */ /* 0x000fc800000001ff */
[----:B0-----:R-:W-:Y:S05]  /*1240*/  RET.REL.NODEC R2 `(_Z16ComputeCostCuda2PKfPKiiPf) ;  /* 0xffffffec026c7950 */ /* 0x001fea0003c3ffff */
.L_x_35:
        /* <DEDUP_REMOVED lines=11> */
.L_x_63:


//--------------------- .text._Z15InitParams2CudaPfii --------------------------
	.section	.text._Z15InitParams2CudaPfii,"ax",@progbits
	.align	128
        .global         _Z15InitParams2CudaPfii
        .type           _Z15InitParams2CudaPfii,@function
        .size           _Z15InitParams2CudaPfii,(.L_x_64 - _Z15InitParams2CudaPfii)
        .other          _Z15InitParams2CudaPfii,@"STO_CUDA_ENTRY STV_DEFAULT"
_Z15InitParams2CudaPfii:
.text._Z15InitParams2CudaPfii:
        /* <DEDUP_REMOVED lines=10> */
[----:B------:R-:W2:Y:S01]  /*00a0*/  LDCU UR6, c[0x0][0x38c] ;  /* 0x00007180ff0677ac */ /* 0x000ea20008000800 */
[----:B0-----:R-:W-:-:S05]  /*00b0*/  IMAD.WIDE R4, R3, 0x4, R4 ;  /* 0x0000000403047825 */ /* 0x001fca00078e0204 */
[----:B-1----:R-:W3:Y:S01]  /*00c0*/  LDG.E R0, desc[UR4][R4.64] ;  /* 0x0000000404007981 */ /* 0x002ee2000c1e1900 */
[----:B--2---:R-:W-:Y:S01]  /*00d0*/  I2FP.F32.S32 R3, UR6 ;  /* 0x0000000600037c45 */ /* 0x004fe20008201400 */
[----:B------:R-:W-:Y:S03]  /*00e0*/  BSSY.RECONVERGENT B0, `(.L_x_36) ;  /* 0x000000c000007945 */ /* 0x000fe60003800200 */
[----:B------:R-:W0:Y:S02]  /*00f0*/  MUFU.RCP R2, R3 ;  /* 0x0000000300027308 */ /* 0x000e240000001000 */
[----:B0-----:R-:W-:-:S04]  /*0100*/  FFMA R7, -R3, R2, 1 ;  /* 0x3f80000003077423 */ /* 0x001fc80000000102 */
[----:B------:R-:W-:Y:S02]  /*0110*/  FFMA R7, R2, R7, R2 ;  /* 0x0000000702077223 */ /* 0x000fe40000000002 */
[----:B---3--:R-:W0:Y:S02]  /*0120*/  FCHK P0, R0, R3 ;  /* 0x0000000300007302 */ /* 0x008e240000000000 */
[----:B------:R-:W-:-:S04]  /*0130*/  FFMA R2, R0, R7, RZ ;  /* 0x0000000700027223 */ /* 0x000fc800000000ff */
[----:B------:R-:W-:-:S04]  /*0140*/  FFMA R6, -R3, R2, R0 ;  /* 0x0000000203067223 */ /* 0x000fc80000000100 */
[----:B------:R-:W-:Y:S01]  /*0150*/  FFMA R7, R7, R6, R2 ;  /* 0x0000000607077223 */ /* 0x000fe20000000002 */
[----:B0-----:R-:W-:Y:S06]  /*0160*/  @!P0 BRA `(.L_x_37) ;  /* 0x00000000000c8947 */ /* 0x001fec0003800000 */
[----:B------:R-:W-:-:S07]  /*0170*/  MOV R2, 0x190 ;  /* 0x0000019000027802 */ /* 0x000fce0000000f00 */
[----:B------:R-:W-:Y:S05]  /*0180*/  CALL.REL.NOINC `($__internal_2_$__cuda_sm3x_div_rn_noftz_f32_slowpath) ;  /* 0x0000000000107944 */ /* 0x000fea0003c00000 */
[----:B------:R-:W-:-:S07]  /*0190*/  IMAD.MOV.U32 R7, RZ, RZ, R0 ;  /* 0x000000ffff077224 */ /* 0x000fce00078e0000 */
.L_x_37:
[----:B------:R-:W-:Y:S05]  /*01a0*/  BSYNC.RECONVERGENT B0 ;  /* 0x0000000000007941 */ /* 0x000fea0003800200 */
.L_x_36:
[----:B------:R-:W-:Y:S01]  /*01b0*/  STG.E desc[UR4][R4.64], R7 ;  /* 0x0000000704007986 */ /* 0x000fe2000c101904 */
[----:B------:R-:W-:Y:S05]  /*01c0*/  EXIT ;  /* 0x000000000000794d */ /* 0x000fea0003800000 */
        .weak           $__internal_2_$__cuda_sm3x_div_rn_noftz_f32_slowpath
        .type           $__internal_2_$__cuda_sm3x_div_rn_noftz_f32_slowpath,@function
        .size           $__internal_2_$__cuda_sm3x_div_rn_noftz_f32_slowpath,(.L_x_64 - $__internal_2_$__cuda_sm3x_div_rn_noftz_f32_slowpath)
$__internal_2_$__cuda_sm3x_div_rn_noftz_f32_slowpath:
[--C-:B------:R-:W-:Y:S01]  /*01d0*/  SHF.R.U32.HI R7, RZ, 0x17, R3.reuse ;  /* 0x00000017ff077819 */ /* 0x100fe20000011603 */
[----:B------:R-:W-:Y:S01]  /*01e0*/  BSSY.RECONVERGENT B1, `(.L_x_38) ;  /* 0x0000064000017945 */ /* 0x000fe20003800200 */
[--C-:B------:R-:W-:Y:S01]  /*01f0*/  SHF.R.U32.HI R6, RZ, 0x17, R0.reuse ;  /* 0x00000017ff067819 */ /* 0x100fe20000011600 */
[----:B------:R-:W-:Y:S01]  /*0200*/  IMAD.MOV.U32 R8, RZ, RZ, R0 ;  /* 0x000000ffff087224 */ /* 0x000fe200078e0000 */
[----:B------:R-:W-:Y:S01]  /*0210*/  LOP3.LUT R7, R7, 0xff, RZ, 0xc0, !PT ;  /* 0x000000ff07077812 */ /* 0x000fe200078ec0ff */
[----:B------:R-:W-:Y:S01]  /*0220*/  IMAD.MOV.U32 R9, RZ, RZ, R3 ;  /* 0x000000ffff097224 */ /* 0x000fe200078e0003 */
        /* <DEDUP_REMOVED lines=30> */
.L_x_39:
[----:B------:R-:W-:Y:S01]  /*0410*/  LEA R0, R7, 0xc0800000, 0x17 ;  /* 0xc080000007007811 */ /* 0x000fe200078eb8ff */
[----:B------:R-:W-:Y:S01]  /*0420*/  VIADD R6, R6, 0xffffff81 ;  /* 0xffffff8106067836 */ /* 0x000fe20000000000 */
[----:B------:R-:W-:Y:S03]  /*0430*/  BSSY.RECONVERGENT B2, `(.L_x_44) ;  /* 0x0000035000027945 */ /* 0x000fe60003800200 */
[----:B------:R-:W-:Y:S01]  /*0440*/  IMAD.IADD R9, R9, 0x1, -R0 ;  /* 0x0000000109097824 */ /* 0x000fe200078e0a00 */
[C---:B------:R-:W-:Y:S01]  /*0450*/  IADD3 R7, PT, PT, R6.reuse, 0x7f, -R7 ;  /* 0x0000007f06077810 */ /* 0x040fe20007ffe807 */
[----:B------:R-:W-:Y:S02]  /*0460*/  IMAD R0, R6, -0x800000, R8 ;  /* 0xff80000006007824 */ /* 0x000fe400078e0208 */
[----:B------:R-:W0:Y:S01]  /*0470*/  MUFU.RCP R3, R9 ;  /* 0x0000000900037308 */ /* 0x000e220000001000 */
[----:B------:R-:W-:Y:S01]  /*0480*/  FADD.FTZ R11, -R9, -RZ ;  /* 0x800000ff090b7221 */ /* 0x000fe20000010100 */
[----:B------:R-:W-:-:S03]  /*0490*/  IMAD.IADD R7, R7, 0x1, R10 ;  /* 0x0000000107077824 */ /* 0x000fc600078e020a */
        /* <DEDUP_REMOVED lines=42> */
.L_x_46:
[----:B------:R-:W-:-:S04]  /*0740*/  LOP3.LUT R0, R0, 0x80000000, RZ, 0xc0, !PT ;  /* 0x8000000000007812 */ /* 0x000fc800078ec0ff */
[----:B------:R-:W-:Y:S01]  /*0750*/  LOP3.LUT R0, R0, 0x7f800000, RZ, 0xfc, !PT ;  /* 0x7f80000000007812 */ /* 0x000fe200078efcff */
[----:B------:R-:W-:Y:S06]  /*0760*/  BRA `(.L_x_47) ;  /* 0x0000000000047947 */ /* 0x000fec0003800000 */
.L_x_45:
[----:B------:R-:W-:-:S07]  /*0770*/  IMAD R0, R7, 0x800000, R0 ;  /* 0x0080000007007824 */ /* 0x000fce00078e0200 */
.L_x_47:
[----:B------:R-:W-:Y:S05]  /*0780*/  BSYNC.RECONVERGENT B2 ;  /* 0x0000000000027941 */ /* 0x000fea0003800200 */
.L_x_44:
[----:B------:R-:W-:Y:S05]  /*0790*/  BRA `(.L_x_48) ;  /* 0x0000000000207947 */ /* 0x000fea0003800000 */
.L_x_43:
[----:B------:R-:W-:-:S04]  /*07a0*/  LOP3.LUT R0, R9, 0x80000000, R8, 0x48, !PT ;  /* 0x8000000009007812 */ /* 0x000fc800078e4808 */
[----:B------:R-:W-:Y:S01]  /*07b0*/  LOP3.LUT R0, R0, 0x7f800000, RZ, 0xfc, !PT ;  /* 0x7f80000000007812 */ /* 0x000fe200078efcff */
[----:B------:R-:W-:Y:S06]  /*07c0*/  BRA `(.L_x_48) ;  /* 0x0000000000147947 */ /* 0x000fec0003800000 */
.L_x_42:
[----:B------:R-:W-:Y:S01]  /*07d0*/  LOP3.LUT R0, R9, 0x80000000, R8, 0x48, !PT ;  /* 0x8000000009007812 */ /* 0x000fe200078e4808 */
[----:B------:R-:W-:Y:S06]  /*07e0*/  BRA `(.L_x_48) ;  /* 0x00000000000c7947 */ /* 0x000fec0003800000 */
.L_x_41:
[----:B------:R-:W0:Y:S01]  /*07f0*/  MUFU.RSQ R0, -QNAN ;  /* 0xffc0000000007908 */ /* 0x000e220000001400 */
[----:B------:R-:W-:Y:S05]  /*0800*/  BRA `(.L_x_48) ;  /* 0x0000000000047947 */ /* 0x000fea0003800000 */
.L_x_40:
[----:B------:R-:W-:-:S07]  /*0810*/  FADD.FTZ R0, R0, R3 ;  /* 0x0000000300007221 */ /* 0x000fce0000010000 */
.L_x_48:
[----:B------:R-:W-:Y:S05]  /*0820*/  BSYNC.RECONVERGENT B1 ;  /* 0x0000000000017941 */ /* 0x000fea0003800200 */
.L_x_38:
[----:B------:R-:W-:-:S04]  /*0830*/  IMAD.MOV.U32 R3, RZ, RZ, 0x0 ;  /* 0x00000000ff037424 */ /* 0x000fc800078e00ff */
[----:B0-----:R-:W-:Y:S05]  /*0840*/  RET.REL.NODEC R2 `(_Z15InitParams2CudaPfii) ;  /* 0xfffffff402ec7950 */ /* 0x001fea0003c3ffff */
.L_x_49:
        /* <DEDUP_REMOVED lines=11> */
.L_x_64:


//--------------------- .text._Z16ReluBackwardCudaiPKfS0_Pf --------------------------
	.section	.text._Z16ReluBackwardCudaiPKfS0_Pf,"ax",@progbits
	.align	128
        .global         _Z16ReluBackwardCudaiPKfS0_Pf
        .type           _Z16ReluBackwardCudaiPKfS0_Pf,@function
        .size           _Z16ReluBackwardCudaiPKfS0_Pf,(.L_x_71 - _Z16ReluBackwardCudaiPKfS0_Pf)
        .other          _Z16ReluBackwardCudaiPKfS0_Pf,@"STO_CUDA_ENTRY STV_DEFAULT"
_Z16ReluBackwardCudaiPKfS0_Pf:
.text._Z16ReluBackwardCudaiPKfS0_Pf:
        /* <DEDUP_REMOVED lines=10> */
[----:B0-----:R-:W-:-:S06]  /*00a0*/  IMAD.WIDE R2, R7, 0x4, R2 ;  /* 0x0000000407027825 */ /* 0x001fcc00078e0202 */
[----:B-1----:R-:W2:Y:S02]  /*00b0*/  LDG.E R2, desc[UR4][R2.64] ;  /* 0x0000000402027981 */ /* 0x002ea4000c1e1900 */
[----:B--2---:R-:W-:-:S13]  /*00c0*/  FSETP.GT.AND P0, PT, R2, RZ, PT ;  /* 0x000000ff0200720b */ /* 0x004fda0003f04000 */
[----:B------:R-:W-:Y:S05]  /*00d0*/  @!P0 BRA `(.L_x_50) ;  /* 0x00000000001c8947 */ /* 0x000fea0003800000 */
[----:B------:R-:W0:Y:S08]  /*00e0*/  LDC.64 R2, c[0x0][0x388] ;  /* 0x0000e200ff027b82 */ /* 0x000e300000000a00 */
[----:B------:R-:W1:Y:S01]  /*00f0*/  LDC.64 R4, c[0x0][0x398] ;  /* 0x0000e600ff047b82 */ /* 0x000e620000000a00 */
[----:B0-----:R-:W-:-:S06]  /*0100*/  IMAD.WIDE R2, R7, 0x4, R2 ;  /* 0x0000000407027825 */ /* 0x001fcc00078e0202 */
[----:B------:R-:W2:Y:S01]  /*0110*/  LDG.E R3, desc[UR4][R2.64] ;  /* 0x0000000402037981 */ /* 0x000ea2000c1e1900 */
[----:B-1----:R-:W-:-:S05]  /*0120*/  IMAD.WIDE R4, R7, 0x4, R4 ;  /* 0x0000000407047825 */ /* 0x002fca00078e0204 */
[----:B--2---:R-:W-:Y:S01]  /*0130*/  STG.E desc[UR4][R4.64], R3 ;  /* 0x0000000304007986 */ /* 0x004fe2000c101904 */
[----:B------:R-:W-:Y:S05]  /*0140*/  EXIT ;  /* 0x000000000000794d */ /* 0x000fea0003800000 */
.L_x_50:
[----:B------:R-:W0:Y:S02]  /*0150*/  LDC.64 R2, c[0x0][0x398] ;  /* 0x0000e600ff027b82 */ /* 0x000e240000000a00 */
[----:B0-----:R-:W-:-:S05]  /*0160*/  IMAD.WIDE R2, R7, 0x4, R2 ;  /* 0x0000000407027825 */ /* 0x001fca00078e0202 */
[----:B------:R-:W-:Y:S01]  /*0170*/  STG.E desc[UR4][R2.64], RZ ;  /* 0x000000ff02007986 */ /* 0x000fe2000c101904 */
[----:B------:R-:W-:Y:S05]  /*0180*/  EXIT ;  /* 0x000000000000794d */ /* 0x000fea0003800000 */
.L_x_51:
        /* <DEDUP_REMOVED lines=15> */
.L_x_71:


//--------------------- .text._Z19SigmoidBackwardCudaiPKfS0_Pf --------------------------
	.section	.text._Z19SigmoidBackwardCudaiPKfS0_Pf,"ax",@progbits
	.align	128
        .global         _Z19SigmoidBackwardCudaiPKfS0_Pf
        .type           _Z19SigmoidBackwardCudaiPKfS0_Pf,@function
        .size           _Z19SigmoidBackwardCudaiPKfS0_Pf,(.L_x_72 - _Z19SigmoidBackwardCudaiPKfS0_Pf)
        .other          _Z19SigmoidBackwardCudaiPKfS0_Pf,@"STO_CUDA_ENTRY STV_DEFAULT"
_Z19SigmoidBackwardCudaiPKfS0_Pf:
.text._Z19SigmoidBackwardCudaiPKfS0_Pf:
        /* <DEDUP_REMOVED lines=10> */
[----:B------:R-:W2:Y:S08]  /*00a0*/  LDC.64 R2, c[0x0][0x388] ;  /* 0x0000e200ff027b82 */ /* 0x000eb00000000a00 */
[----:B------:R-:W3:Y:S01]  /*00b0*/  LDC.64 R6, c[0x0][0x398] ;  /* 0x0000e600ff067b82 */ /* 0x000ee20000000a00 */
[----:B0-----:R-:W-:-:S06]  /*00c0*/  IMAD.WIDE R4, R9, 0x4, R4 ;  /* 0x0000000409047825 */ /* 0x001fcc00078e0204 */
[----:B-1----:R-:W4:Y:S01]  /*00d0*/  LDG.E R4, desc[UR4][R4.64] ;  /* 0x0000000404047981 */ /* 0x002f22000c1e1900 */
[----:B--2---:R-:W-:-:S06]  /*00e0*/  IMAD.WIDE R2, R9, 0x4, R2 ;  /* 0x0000000409027825 */ /* 0x004fcc00078e0202 */
[----:B------:R-:W2:Y:S01]  /*00f0*/  LDG.E R2, desc[UR4][R2.64] ;  /* 0x0000000402027981 */ /* 0x000ea2000c1e1900 */
[----:B---3--:R-:W-:-:S04]  /*0100*/  IMAD.WIDE R6, R9, 0x4, R6 ;  /* 0x0000000409067825 */ /* 0x008fc800078e0206 */
[----:B----4-:R-:W-:-:S04]  /*0110*/  FADD R11, -R4, 1 ;  /* 0x3f800000040b7421 */ /* 0x010fc80000000100 */
[----:B------:R-:W-:-:S04]  /*0120*/  FMUL R11, R4, R11 ;  /* 0x0000000b040b7220 */ /* 0x000fc80000400000 */
[----:B--2---:R-:W-:-:S05]  /*0130*/  FMUL R11, R2, R11 ;  /* 0x0000000b020b7220 */ /* 0x004fca0000400000 */
[----:B------:R-:W-:Y:S01]  /*0140*/  STG.E desc[UR4][R6.64], R11 ;  /* 0x0000000b06007986 */ /* 0x000fe2000c101904 */
[----:B------:R-:W-:Y:S05]  /*0150*/  EXIT ;  /* 0x000000000000794d */ /* 0x000fea0003800000 */
.L_x_52:
        /* <DEDUP_REMOVED lines=10> */
.L_x_72:


//--------------------- .text._Z8ReluCudaPKfiPf   --------------------------
	.section	.text._Z8ReluCudaPKfiPf,"ax",@progbits
	.align	128
        .global         _Z8ReluCudaPKfiPf
        .type           _Z8ReluCudaPKfiPf,@function
        .size           _Z8ReluCudaPKfiPf,(.L_x_73 - _Z8ReluCudaPKfiPf)
        .other          _Z8ReluCudaPKfiPf,@"STO_CUDA_ENTRY STV_DEFAULT"
_Z8ReluCudaPKfiPf:
.text._Z8ReluCudaPKfiPf:
        /* <DEDUP_REMOVED lines=11> */
[----:B0-----:R-:W-:-:S06]  /*00b0*/  IMAD.WIDE R2, R7, 0x4, R2 ;  /* 0x0000000407027825 */ /* 0x001fcc00078e0202 */
[----:B-1----:R-:W3:Y:S01]  /*00c0*/  LDG.E R2, desc[UR4][R2.64] ;  /* 0x0000000402027981 */ /* 0x002ee2000c1e1900 */
[----:B--2---:R-:W-:Y:S01]  /*00d0*/  IMAD.WIDE R4, R7, 0x4, R4 ;  /* 0x0000000407047825 */ /* 0x004fe200078e0204 */
[----:B---3--:R-:W-:-:S05]  /*00e0*/  FMNMX R7, RZ, R2, !PT ;  /* 0x00000002ff077209 */ /* 0x008fca0007800000 */
[----:B------:R-:W-:Y:S01]  /*00f0*/  STG.E desc[UR4][R4.64], R7 ;  /* 0x0000000704007986 */ /* 0x000fe2000c101904 */
[----:B------:R-:W-:Y:S05]  /*0100*/  EXIT ;  /* 0x000000000000794d */ /* 0x000fea0003800000 */
.L_x_53:
        /* <DEDUP_REMOVED lines=15> */
.L_x_73:


//--------------------- .text._Z11SigmoidCudaPKfiPf --------------------------
	.section	.text._Z11SigmoidCudaPKfiPf,"ax",@progbits
	.align	128
        .global         _Z11SigmoidCudaPKfiPf
        .type           _Z11SigmoidCudaPKfiPf,@function
        .size           _Z11SigmoidCudaPKfiPf,(.L_x_65 - _Z11SigmoidCudaPKfiPf)
        .other          _Z11SigmoidCudaPKfiPf,@"STO_CUDA_ENTRY STV_DEFAULT"
_Z11SigmoidCudaPKfiPf:
.text._Z11SigmoidCudaPKfiPf:
        /* <DEDUP_REMOVED lines=11> */
[----:B-1----:R-:W2:Y:S01]  /*00b0*/  LDG.E R4, desc[UR4][R4.64] ;  /* 0x0000000404047981 */ /* 0x002ea2000c1e1900 */
[----:B------:R-:W-:Y:S01]  /*00c0*/  IMAD.MOV.U32 R7, RZ, RZ, 0x3bbb989d ;  /* 0x3bbb989dff077424 */ /* 0x000fe200078e00ff */
[----:B------:R-:W-:Y:S01]  /*00d0*/  BSSY.RECONVERGENT B0, `(.L_x_54) ;  /* 0x0000015000007945 */ /* 0x000fe20003800200 */
[----:B------:R-:W-:Y:S02]  /*00e0*/  IMAD.MOV.U32 R9, RZ, RZ, 0x437c0000 ;  /* 0x437c0000ff097424 */ /* 0x000fe400078e00ff */
[----:B--2---:R-:W-:-:S04]  /*00f0*/  FFMA.SAT R0, R4, -R7, 0.5 ;  /* 0x3f00000004007423 */ /* 0x004fc80000002807 */
[----:B------:R-:W-:-:S04]  /*0100*/  FFMA.RM R0, R0, R9, 12582913 ;  /* 0x4b40000100007423 */ /* 0x000fc80000004009 */
[C---:B------:R-:W-:Y:S01]  /*0110*/  FADD R7, R0.reuse, -12583039 ;  /* 0xcb40007f00077421 */ /* 0x040fe20000000000 */
[----:B------:R-:W-:-:S03]  /*0120*/  SHF.L.U32 R0, R0, 0x17, RZ ;  /* 0x0000001700007819 */ /* 0x000fc600000006ff */
[----:B------:R-:W-:-:S04]  /*0130*/  FFMA R7, R4, -1.4426950216293334961, -R7 ;  /* 0xbfb8aa3b04077823 */ /* 0x000fc80000000807 */
[----:B------:R-:W-:-:S06]  /*0140*/  FFMA R7, R4, -1.925963033500011079e-08, R7 ;  /* 0xb2a5706004077823 */ /* 0x000fcc0000000007 */
[----:B------:R-:W0:Y:S02]  /*0150*/  MUFU.EX2 R7, R7 ;  /* 0x0000000700077308 */ /* 0x000e240000000800 */
[----:B0-----:R-:W-:-:S04]  /*0160*/  FFMA R0, R0, R7, 1 ;  /* 0x3f80000000007423 */ /* 0x001fc80000000007 */
[----:B------:R-:W-:-:S05]  /*0170*/  VIADD R2, R0, 0x1800000 ;  /* 0x0180000000027836 */ /* 0x000fca0000000000 */
[----:B------:R-:W-:-:S04]  /*0180*/  LOP3.LUT R2, R2, 0x7f800000, RZ, 0xc0, !PT ;  /* 0x7f80000002027812 */ /* 0x000fc800078ec0ff */
[----:B------:R-:W-:-:S13]  /*0190*/  ISETP.GT.U32.AND P0, PT, R2, 0x1ffffff, PT ;  /* 0x01ffffff0200780c */ /* 0x000fda0003f04070 */
[----:B------:R-:W-:Y:S05]  /*01a0*/  @P0 BRA `(.L_x_55) ;  /* 0x00000000000c0947 */ /* 0x000fea0003800000 */
[----:B------:R-:W-:-:S07]  /*01b0*/  MOV R4, 0x1d0 ;  /* 0x000001d000047802 */ /* 0x000fce0000000f00 */
[----:B------:R-:W-:Y:S05]  /*01c0*/  CALL.REL.NOINC `($__internal_3_$__cuda_sm20_rcp_rn_f32_slowpath) ;  /* 0x0000000000287944 */ /* 0x000fea0003c00000 */
[----:B------:R-:W-:Y:S05]  /*01d0*/  BRA `(.L_x_56) ;  /* 0x0000000000107947 */ /* 0x000fea0003800000 */
.L_x_55:
[----:B------:R-:W0:Y:S02]  /*01e0*/  MUFU.RCP R7, R0 ;  /* 0x0000000000077308 */ /* 0x000e240000001000 */
[----:B0-----:R-:W-:-:S04]  /*01f0*/  FFMA R2, R0, R7, -1 ;  /* 0xbf80000000027423 */ /* 0x001fc80000000007 */
[----:B------:R-:W-:-:S04]  /*0200*/  FADD.FTZ R2, -R2, -RZ ;  /* 0x800000ff02027221 */ /* 0x000fc80000010100 */
[----:B------:R-:W-:-:S07]  /*0210*/  FFMA R7, R7, R2, R7 ;  /* 0x0000000207077223 */ /* 0x000fce0000000007 */
.L_x_56:
[----:B------:R-:W-:Y:S05]  /*0220*/  BSYNC.RECONVERGENT B0 ;  /* 0x0000000000007941 */ /* 0x000fea0003800200 */
.L_x_54:
[----:B------:R-:W0:Y:S02]  /*0230*/  LDC.64 R4, c[0x0][0x390] ;  /* 0x0000e400ff047b82 */ /* 0x000e240000000a00 */
[----:B0-----:R-:W-:-:S05]  /*0240*/  IMAD.WIDE R2, R3, 0x4, R4 ;  /* 0x0000000403027825 */ /* 0x001fca00078e0204 */
[----:B------:R-:W-:Y:S01]  /*0250*/  STG.E desc[UR4][R2.64], R7 ;  /* 0x0000000702007986 */ /* 0x000fe2000c101904 */
[----:B------:R-:W-:Y:S05]  /*0260*/  EXIT ;  /* 0x000000000000794d */ /* 0x000fea0003800000 */
        .weak           $__internal_3_$__cuda_sm20_rcp_rn_f32_slowpath
        .type           $__internal_3_$__cuda_sm20_rcp_rn_f32_slowpath,@function
        .size           $__internal_3_$__cuda_sm20_rcp_rn_f32_slowpath,(.L_x_65 - $__internal_3_$__cuda_sm20_rcp_rn_f32_slowpath)
$__internal_3_$__cuda_sm20_rcp_rn_f32_slowpath:
[----:B------:R-:W-:Y:S01]  /*0270*/  IMAD.SHL.U32 R2, R0, 0x2, RZ ;  /* 0x0000000200027824 */ /* 0x000fe200078e00ff */
[----:B------:R-:W-:Y:S04]  /*0280*/  BSSY.RECONVERGENT B1, `(.L_x_57) ;  /* 0x0000030000017945 */ /* 0x000fe80003800200 */
[----:B------:R-:W-:-:S04]  /*0290*/  SHF.R.U32.HI R2, RZ, 0x18, R2 ;  /* 0x00000018ff027819 */ /* 0x000fc80000011602 */
[----:B------:R-:W-:-:S13]  /*02a0*/  ISETP.NE.U32.AND P0, PT, R2, RZ, PT ;  /* 0x000000ff0200720c */ /* 0x000fda0003f05070 */
[----:B------:R-:W-:Y:S05]  /*02b0*/  @P0 BRA `(.L_x_58) ;  /* 0x0000000000280947 */ /* 0x000fea0003800000 */
[----:B------:R-:W-:-:S04]  /*02c0*/  SHF.L.U32 R2, R0, 0x1, RZ ;  /* 0x0000000100027819 */ /* 0x000fc800000006ff */
[----:B------:R-:W-:-:S13]  /*02d0*/  ISETP.NE.AND P0, PT, R2, RZ, PT ;  /* 0x000000ff0200720c */ /* 0x000fda0003f05270 */
[----:B------:R-:W-:Y:S01]  /*02e0*/  @P0 FFMA R6, R0, 1.84467440737095516160e+19, RZ ;  /* 0x5f80000000060823 */ /* 0x000fe200000000ff */
[----:B------:R-:W-:Y:S08]  /*02f0*/  @!P0 MUFU.RCP R5, R0 ;  /* 0x0000000000058308 */ /* 0x000ff00000001000 */
[----:B------:R-:W0:Y:S02]  /*0300*/  @P0 MUFU.RCP R7, R6 ;  /* 0x0000000600070308 */ /* 0x000e240000001000 */
[----:B0-----:R-:W-:-:S04]  /*0310*/  @P0 FFMA R2, R6, R7, -1 ;  /* 0xbf80000006020423 */ /* 0x001fc80000000007 */
[----:B------:R-:W-:-:S04]  /*0320*/  @P0 FADD.FTZ R2, -R2, -RZ ;  /* 0x800000ff02020221 */ /* 0x000fc80000010100 */
[----:B------:R-:W-:-:S04]  /*0330*/  @P0 FFMA R2, R7, R2, R7 ;  /* 0x0000000207020223 */ /* 0x000fc80000000007 */
[----:B------:R-:W-:Y:S01]  /*0340*/  @P0 FFMA R5, R2, 1.84467440737095516160e+19, RZ ;  /* 0x5f80000002050823 */ /* 0x000fe200000000ff */
[----:B------:R-:W-:Y:S06]  /*0350*/  BRA `(.L_x_59) ;  /* 0x0000000000887947 */ /* 0x000fec0003800000 */
.L_x_58:
[----:B------:R-:W-:-:S05]  /*0360*/  VIADD R5, R2, 0xffffff03 ;  /* 0xffffff0302057836 */ /* 0x000fca0000000000 */
[----:B------:R-:W-:-:S13]  /*0370*/  ISETP.GT.U32.AND P0, PT, R5, 0x1, PT ;  /* 0x000000010500780c */ /* 0x000fda0003f04070 */
[----:B------:R-:W-:Y:S05]  /*0380*/  @P0 BRA `(.L_x_60) ;  /* 0x0000000000780947 */ /* 0x000fea0003800000 */
[----:B------:R-:W-:Y:S01]  /*0390*/  LOP3.LUT R6, R0, 0x7fffff, RZ, 0xc0, !PT ;  /* 0x007fffff00067812 */ /* 0x000fe200078ec0ff */
[----:B------:R-:W-:-:S03]  /*03a0*/  IMAD.MOV.U32 R10, RZ, RZ, 0x3 ;  /* 0x00000003ff0a7424 */ /* 0x000fc600078e00ff */
[----:B------:R-:W-:Y:S02]  /*03b0*/  LOP3.LUT R6, R6, 0x3f800000, RZ, 0xfc, !PT ;  /* 0x3f80000006067812 */ /* 0x000fe400078efcff */
[----:B------:R-:W-:Y:S02]  /*03c0*/  SHF.L.U32 R11, R10, R5, RZ ;  /* 0x000000050a0b7219 */ /* 0x000fe400000006ff */
[----:B------:R-:W0:Y:S02]  /*03d0*/  MUFU.RCP R7, R6 ;  /* 0x0000000600077308 */ /* 0x000e240000001000 */
[----:B0-----:R-:W-:-:S04]  /*03e0*/  FFMA R8, R6, R7, -1 ;  /* 0xbf80000006087423 */ /* 0x001fc80000000007 */
[----:B------:R-:W-:-:S04]  /*03f0*/  FADD.FTZ R8, -R8, -RZ ;  /* 0x800000ff08087221 */ /* 0x000fc80000010100 */
[CCC-:B------:R-:W-:Y:S01]  /*0400*/  FFMA.RM R9, R7.reuse, R8.reuse, R7.reuse ;  /* 0x0000000807097223 */ /* 0x1c0fe20000004007 */
[----:B------:R-:W-:-:S04]  /*0410*/  FFMA.RP R8, R7, R8, R7 ;  /* 0x0000000807087223 */ /* 0x000fc80000008007 */
[C---:B------:R-:W-:Y:S02]  /*0420*/  LOP3.LUT R7, R9.reuse, 0x7fffff, RZ, 0xc0, !PT ;  /* 0x007fffff09077812 */ /* 0x040fe400078ec0ff */
[----:B------:R-:W-:Y:S02]  /*0430*/  FSETP.NEU.FTZ.AND P0, PT, R9, R8, PT ;  /* 0x000000080900720b */ /* 0x000fe40003f1d000 */
[----:B------:R-:W-:Y:S02]  /*0440*/  LOP3.LUT R8, R7, 0x800000, RZ, 0xfc, !PT ;  /* 0x0080000007087812 */ /* 0x000fe400078efcff */
[----:B------:R-:W-:Y:S02]  /*0450*/  SEL R7, RZ, 0xffffffff, !P0 ;  /* 0xffffffffff077807 */ /* 0x000fe40004000000 */
[----:B------:R-:W-:Y:S02]  /*0460*/  LOP3.LUT R6, R11, R8, RZ, 0xc0, !PT ;  /* 0x000000080b067212 */ /* 0x000fe400078ec0ff */
[----:B------:R-:W-:-:S02]  /*0470*/  IADD3 R7, PT, PT, -R7, RZ, RZ ;  /* 0x000000ff07077210 */ /* 0x000fc40007ffe1ff */
[-C--:B------:R-:W-:Y:S02]  /*0480*/  SHF.R.U32.HI R6, RZ, R5.reuse, R6 ;  /* 0x00000005ff067219 */ /* 0x080fe40000011606 */
[----:B------:R-:W-:Y:S02]  /*0490*/  LOP3.LUT P1, RZ, R7, R5, R8, 0xf8, !PT ;  /* 0x0000000507ff7212 */ /* 0x000fe4000782f808 */
[C---:B------:R-:W-:Y:S02]  /*04a0*/  LOP3.LUT P0, RZ, R6.reuse, 0x1, RZ, 0xc0, !PT ;  /* 0x0000000106ff7812 */ /* 0x040fe4000780c0ff */
[----:B------:R-:W-:-:S04]  /*04b0*/  LOP3.LUT P2, RZ, R6, 0x2, RZ, 0xc0, !PT ;  /* 0x0000000206ff7812 */ /* 0x000fc8000784c0ff */
[----:B------:R-:W-:Y:S02]  /*04c0*/  PLOP3.LUT P0, PT, P0, P1, P2, 0xe0, 0x0 ;  /* 0x000000000000781c */ /* 0x000fe40000703c20 */
[----:B------:R-:W-:Y:S02]  /*04d0*/  LOP3.LUT P1, RZ, R0, 0x7fffff, RZ, 0xc0, !PT ;  /* 0x007fffff00ff7812 */ /* 0x000fe4000782c0ff */
[----:B------:R-:W-:-:S05]  /*04e0*/  SEL R5, RZ, 0x1, !P0 ;  /* 0x00000001ff057807 */ /* 0x000fca0004000000 */
[----:B------:R-:W-:-:S05]  /*04f0*/  IMAD.MOV R5, RZ, RZ, -R5 ;  /* 0x000000ffff057224 */ /* 0x000fca00078e0a05 */
[----:B------:R-:W-:Y:S02]  /*0500*/  ISETP.GE.AND P0, PT, R5, RZ, PT ;  /* 0x000000ff0500720c */ /* 0x000fe40003f06270 */
[----:B------:R-:W-:-:S04]  /*0510*/  IADD3 R5, PT, PT, R2, -0xfc, RZ ;  /* 0xffffff0402057810 */ /* 0x000fc80007ffe0ff */
[----:B------:R-:W-:-:S07]  /*0520*/  SHF.R.U32.HI R5, RZ, R5, R8 ;  /* 0x00000005ff057219 */ /* 0x000fce0000011608 */
[----:B------:R-:W-:-:S05]  /*0530*/  @!P0 VIADD R5, R5, 0x1 ;  /* 0x0000000105058836 */ /* 0x000fca0000000000 */
[----:B------:R-:W-:-:S04]  /*0540*/  @!P1 SHF.L.U32 R5, R5, 0x1, RZ ;  /* 0x0000000105059819 */ /* 0x000fc800000006ff */
[----:B------:R-:W-:Y:S01]  /*0550*/  LOP3.LUT R5, R5, 0x80000000, R0, 0xf8, !PT ;  /* 0x8000000005057812 */ /* 0x000fe200078ef800 */
[----:B------:R-:W-:Y:S06]  /*0560*/  BRA `(.L_x_59) ;  /* 0x0000000000047947 */ /* 0x000fec0003800000 */
.L_x_60:
[----:B------:R0:W1:Y:S02]  /*0570*/  MUFU.RCP R5, R0 ;  /* 0x0000000000057308 */ /* 0x0000640000001000 */
.L_x_59:
[----:B------:R-:W-:Y:S05]  /*0580*/  BSYNC.RECONVERGENT B1 ;  /* 0x0000000000017941 */ /* 0x000fea0003800200 */
.L_x_57:
[----:B-1----:R-:W-:Y:S02]  /*0590*/  IMAD.MOV.U32 R7, RZ, RZ, R5 ;  /* 0x000000ffff077224 */ /* 0x002fe400078e0005 */
[----:B------:R-:W-:-:S04]  /*05a0*/  HFMA2 R5, -RZ, RZ, 0, 0 ;  /* 0x00000000ff057431 */ /* 0x000fc800000001ff */
[----:B0-----:R-:W-:Y:S05]  /*05b0*/  RET.REL.NODEC R4 `(_Z11SigmoidCudaPKfiPf) ;  /* 0xfffffff804907950 */ /* 0x001fea0003c3ffff */
.L_x_61:
        /* <DEDUP_REMOVED lines=12> */
.L_x_65:


//--------------------- .nv.shared.reserved.0     --------------------------
	.section	.nv.shared.reserved.0,"aw",@nobits
	.weak		__nv_reservedSMEM_offset_0_alias
	.size		__nv_reservedSMEM_offset_0_alias, 0, 64
	.other		__nv_reservedSMEM_offset_0_alias,@"STO_CUDA_RESERVED_SHARED STV_DEFAULT"
__nv_reservedSMEM_offset_0_alias:
	.zero		0
	.zero		64


//--------------------- .nv.shared._Z16ComputeCostCuda2PKfPKiiPf --------------------------
	.section	.nv.shared._Z16ComputeCostCuda2PKfPKiiPf,"aw",@nobits
	.sectionflags	@""
	.align	4
.nv.shared._Z16ComputeCostCuda2PKfPKiiPf:
	.zero		5120


//--------------------- .nv.constant0._Z17UpdateParams3CudafiPKfPf --------------------------
	.section	.nv.constant0._Z17UpdateParams3CudafiPKfPf,"a",@progbits
	.sectionflags	@""
	.align	4
.nv.constant0._Z17UpdateParams3CudafiPKfPf:
	.zero		920


//--------------------- .nv.constant0._Z17UpdateParams2CudafiPKfPf --------------------------
	.section	.nv.constant0._Z17UpdateParams2CudafiPKfPf,"a",@progbits
	.sectionflags	@""
	.align	4
.nv.constant0._Z17UpdateParams2CudafiPKfPf:
	.zero		920


//--------------------- .nv.constant0._Z13BackwardCuda2iPKiPKfPf --------------------------
	.section	.nv.constant0._Z13BackwardCuda2iPKiPKfPf,"a",@progbits
	.sectionflags	@""
	.align	4
.nv.constant0._Z13BackwardCuda2iPKiPKfPf:
	.zero		928


//--------------------- .nv.constant0._Z16ComputeCostCuda2PKfPKiiPf --------------------------
	.section	.nv.constant0._Z16ComputeCostCuda2PKfPKiiPf,"a",@progbits
	.sectionflags	@""
	.align	4
.nv.constant0._Z16ComputeCostCuda2PKfPKiiPf:
	.zero		928


//--------------------- .nv.constant0._Z15InitParams2CudaPfii --------------------------
	.section	.nv.constant0._Z15InitParams2CudaPfii,"a",@progbits
	.sectionflags	@""
	.align	4
.nv.constant0._Z15InitParams2CudaPfii:
	.zero		912


//--------------------- .nv.constant0._Z16ReluBackwardCudaiPKfS0_Pf --------------------------
	.section	.nv.constant0._Z16ReluBackwardCudaiPKfS0_Pf,"a",@progbits
	.sectionflags	@""
	.align	4
.nv.constant0._Z16ReluBackwardCudaiPKfS0_Pf:
	.zero		928


//--------------------- .nv.constant0._Z19SigmoidBackwardCudaiPKfS0_Pf --------------------------
	.section	.nv.constant0._Z19SigmoidBackwardCudaiPKfS0_Pf,"a",@progbits
	.sectionflags	@""
	.align	4
.nv.constant0._Z19SigmoidBackwardCudaiPKfS0_Pf:
	.zero		928


//--------------------- .nv.constant0._Z8ReluCudaPKfiPf --------------------------
	.section	.nv.constant0._Z8ReluCudaPKfiPf,"a",@progbits
	.sectionflags	@""
	.align	4
.nv.constant0._Z8ReluCudaPKfiPf:
	.zero		920


//--------------------- .nv.constant0._Z11SigmoidCudaPKfiPf --------------------------
	.section	.nv.constant0._Z11SigmoidCudaPKfiPf,"a",@progbits
	.sectionflags	@""
	.align	4
.nv.constant0._Z11SigmoidCudaPKfiPf:
	.zero		920


//--------------------- SYMBOLS --------------------------

	.type		.nv.reservedSmem.offset0,@object
	.size		.nv.reservedSmem.offset0,0x4
	.type		.nv.reservedSmem.cap,@object
	.size		.nv.reservedSmem.cap,0x4
